//
// Generated by NVIDIA NVVM Compiler
//
// Compiler Build ID: CL-36424714
// Cuda compilation tools, release 13.0, V13.0.88
// Based on NVVM 20.0.0
//

.version 9.0
.target sm_100
.address_size 64

	// .globl	_Z20calculate_block_basePiS_

.visible .entry _Z20calculate_block_basePiS_(
	.param .u64 .ptr .align 1 _Z20calculate_block_basePiS__param_0,
	.param .u64 .ptr .align 1 _Z20calculate_block_basePiS__param_1
)
{
	.reg .pred 	%p<14>;
	.reg .b32 	%r<58>;
	.reg .b64 	%rd<25>;

	ld.param.u64 	%rd9, [_Z20calculate_block_basePiS__param_0];
	ld.param.u64 	%rd10, [_Z20calculate_block_basePiS__param_1];
	cvta.to.global.u64 	%rd11, %rd10;
	cvta.to.global.u64 	%rd12, %rd9;
	mov.u32 	%r9, %ctaid.x;
	mov.u32 	%r10, %ntid.x;
	mul.lo.s32 	%r11, %r9, %r10;
	mul.wide.u32 	%rd13, %r11, 4;
	add.s64 	%rd1, %rd12, %rd13;
	ld.global.u32 	%r12, [%rd1+4092];
	mul.wide.u32 	%rd14, %r9, 4;
	add.s64 	%rd2, %rd11, %rd14;
	st.global.u32 	[%rd2], %r12;
	mov.u32 	%r1, %tid.x;
	and.b32  	%r2, %r1, 31;
	shr.u32 	%r3, %r1, 5;
	setp.eq.s32 	%p1, %r2, 0;
	add.s32 	%r13, %r1, -1;
	mul.wide.u32 	%rd15, %r13, 4;
	add.s64 	%rd3, %rd1, %rd15;
	mul.wide.u32 	%rd16, %r1, 4;
	add.s64 	%rd4, %rd1, %rd16;
	add.s32 	%r14, %r1, -2;
	mul.wide.u32 	%rd17, %r14, 4;
	add.s64 	%rd5, %rd1, %rd17;
	add.s32 	%r15, %r1, -4;
	mul.wide.u32 	%rd18, %r15, 4;
	add.s64 	%rd6, %rd1, %rd18;
	add.s32 	%r16, %r1, -8;
	mul.wide.u32 	%rd19, %r16, 4;
	add.s64 	%rd7, %rd1, %rd19;
	add.s32 	%r17, %r1, -16;
	mul.wide.u32 	%rd20, %r17, 4;
	add.s64 	%rd8, %rd1, %rd20;
	mov.b32 	%r57, 0;
	@%p1 bra 	$L__BB0_7;
	ld.volatile.global.u32 	%r18, [%rd3];
	ld.volatile.global.u32 	%r19, [%rd4];
	add.s32 	%r20, %r19, %r18;
	st.volatile.global.u32 	[%rd4], %r20;
	setp.eq.s32 	%p2, %r2, 1;
	@%p2 bra 	$L__BB0_6;
	ld.volatile.global.u32 	%r21, [%rd5];
	ld.volatile.global.u32 	%r22, [%rd4];
	add.s32 	%r23, %r22, %r21;
	st.volatile.global.u32 	[%rd4], %r23;
	setp.lt.u32 	%p3, %r2, 4;
	@%p3 bra 	$L__BB0_6;
	ld.volatile.global.u32 	%r24, [%rd6];
	ld.volatile.global.u32 	%r25, [%rd4];
	add.s32 	%r26, %r25, %r24;
	st.volatile.global.u32 	[%rd4], %r26;
	setp.lt.u32 	%p4, %r2, 8;
	@%p4 bra 	$L__BB0_6;
	ld.volatile.global.u32 	%r27, [%rd7];
	ld.volatile.global.u32 	%r28, [%rd4];
	add.s32 	%r29, %r28, %r27;
	st.volatile.global.u32 	[%rd4], %r29;
	setp.lt.u32 	%p5, %r2, 16;
	@%p5 bra 	$L__BB0_6;
	ld.volatile.global.u32 	%r30, [%rd8];
	ld.volatile.global.u32 	%r31, [%rd4];
	add.s32 	%r32, %r31, %r30;
	st.volatile.global.u32 	[%rd4], %r32;
$L__BB0_6:
	ld.volatile.global.u32 	%r57, [%rd3];
$L__BB0_7:
	bar.sync 	0;
	setp.ne.s32 	%p6, %r2, 31;
	@%p6 bra 	$L__BB0_9;
	ld.volatile.global.u32 	%r33, [%rd4];
	mul.wide.u32 	%rd21, %r3, 4;
	add.s64 	%rd22, %rd1, %rd21;
	st.volatile.global.u32 	[%rd22], %r33;
$L__BB0_9:
	bar.sync 	0;
	add.s32 	%r34, %r1, -32;
	setp.lt.u32 	%p7, %r34, -31;
	@%p7 bra 	$L__BB0_16;
	ld.volatile.global.u32 	%r35, [%rd3];
	ld.volatile.global.u32 	%r36, [%rd4];
	add.s32 	%r37, %r36, %r35;
	st.volatile.global.u32 	[%rd4], %r37;
	setp.lt.u32 	%p8, %r1, 2;
	@%p8 bra 	$L__BB0_15;
	ld.volatile.global.u32 	%r38, [%rd5];
	ld.volatile.global.u32 	%r39, [%rd4];
	add.s32 	%r40, %r39, %r38;
	st.volatile.global.u32 	[%rd4], %r40;
	setp.lt.u32 	%p9, %r1, 4;
	@%p9 bra 	$L__BB0_15;
	ld.volatile.global.u32 	%r41, [%rd6];
	ld.volatile.global.u32 	%r42, [%rd4];
	add.s32 	%r43, %r42, %r41;
	st.volatile.global.u32 	[%rd4], %r43;
	setp.lt.u32 	%p10, %r1, 8;
	@%p10 bra 	$L__BB0_15;
	ld.volatile.global.u32 	%r44, [%rd7];
	ld.volatile.global.u32 	%r45, [%rd4];
	add.s32 	%r46, %r45, %r44;
	st.volatile.global.u32 	[%rd4], %r46;
	setp.lt.u32 	%p11, %r1, 16;
	@%p11 bra 	$L__BB0_15;
	ld.volatile.global.u32 	%r47, [%rd8];
	ld.volatile.global.u32 	%r48, [%rd4];
	add.s32 	%r49, %r48, %r47;
	st.volatile.global.u32 	[%rd4], %r49;
$L__BB0_15:
	ld.volatile.global.u32 	%r50, [%rd3];
$L__BB0_16:
	setp.lt.u32 	%p12, %r1, 32;
	bar.sync 	0;
	@%p12 bra 	$L__BB0_18;
	add.s32 	%r51, %r3, -1;
	mul.wide.u32 	%rd23, %r51, 4;
	add.s64 	%rd24, %rd1, %rd23;
	ld.volatile.global.u32 	%r52, [%rd24];
	add.s32 	%r57, %r52, %r57;
$L__BB0_18:
	bar.sync 	0;
	st.volatile.global.u32 	[%rd4], %r57;
	setp.ne.s32 	%p13, %r1, 0;
	@%p13 bra 	$L__BB0_20;
	ld.global.u32 	%r53, [%rd1+4092];
	ld.global.u32 	%r54, [%rd2];
	add.s32 	%r55, %r54, %r53;
	st.global.u32 	[%rd2], %r55;
$L__BB0_20:
	ret;

}
	// .globl	_Z16sync_global_basePii
.visible .entry _Z16sync_global_basePii(
	.param .u64 .ptr .align 1 _Z16sync_global_basePii_param_0,
	.param .u32 _Z16sync_global_basePii_param_1
)
{
	.reg .pred 	%p<10>;
	.reg .b32 	%r<129>;
	.reg .b64 	%rd<94>;

	ld.param.u64 	%rd3, [_Z16sync_global_basePii_param_0];
	ld.param.u32 	%r40, [_Z16sync_global_basePii_param_1];
	cvta.to.global.u64 	%rd1, %rd3;
	setp.lt.s32 	%p1, %r40, 2;
	@%p1 bra 	$L__BB1_13;
	mov.u32 	%r1, %ntid.x;
	mov.u32 	%r42, %tid.x;
	cvt.u64.u32 	%rd2, %r42;
	add.s32 	%r2, %r40, -1;
	add.s32 	%r43, %r40, -2;
	and.b32  	%r3, %r2, 7;
	setp.lt.u32 	%p2, %r43, 7;
	mov.b32 	%r127, 1;
	@%p2 bra 	$L__BB1_5;
	and.b32  	%r45, %r2, -8;
	neg.s32 	%r125, %r45;
	shl.b32 	%r46, %r1, 1;
	add.s32 	%r123, %r46, -1;
	shl.b32 	%r6, %r1, 3;
	mad.lo.s32 	%r122, %r1, 3, -1;
	shl.b32 	%r47, %r1, 2;
	add.s32 	%r121, %r47, -1;
	mad.lo.s32 	%r120, %r1, 5, -1;
	mad.lo.s32 	%r119, %r1, 6, -1;
	mad.lo.s32 	%r118, %r1, 7, -1;
	add.s32 	%r117, %r6, -1;
	mov.b32 	%r124, 0;
	mov.u32 	%r116, %r1;
$L__BB1_3:
	.pragma "nounroll";
	add.s32 	%r48, %r116, -1;
	cvt.u64.u32 	%rd4, %r116;
	mul.wide.u32 	%rd5, %r48, 4;
	add.s64 	%rd6, %rd1, %rd5;
	ld.global.u32 	%r49, [%rd6];
	add.s64 	%rd7, %rd4, %rd2;
	shl.b64 	%rd8, %rd7, 2;
	add.s64 	%rd9, %rd1, %rd8;
	ld.global.u32 	%r50, [%rd9];
	add.s32 	%r51, %r50, %r49;
	st.global.u32 	[%rd9], %r51;
	add.s32 	%r52, %r123, 1;
	cvt.u64.u32 	%rd10, %r52;
	mul.wide.u32 	%rd11, %r123, 4;
	add.s64 	%rd12, %rd1, %rd11;
	ld.global.u32 	%r53, [%rd12];
	add.s64 	%rd13, %rd10, %rd2;
	shl.b64 	%rd14, %rd13, 2;
	add.s64 	%rd15, %rd1, %rd14;
	ld.global.u32 	%r54, [%rd15];
	add.s32 	%r55, %r54, %r53;
	st.global.u32 	[%rd15], %r55;
	add.s32 	%r56, %r122, 1;
	cvt.u64.u32 	%rd16, %r56;
	mul.wide.u32 	%rd17, %r122, 4;
	add.s64 	%rd18, %rd1, %rd17;
	ld.global.u32 	%r57, [%rd18];
	add.s64 	%rd19, %rd16, %rd2;
	shl.b64 	%rd20, %rd19, 2;
	add.s64 	%rd21, %rd1, %rd20;
	ld.global.u32 	%r58, [%rd21];
	add.s32 	%r59, %r58, %r57;
	st.global.u32 	[%rd21], %r59;
	add.s32 	%r60, %r121, 1;
	cvt.u64.u32 	%rd22, %r60;
	mul.wide.u32 	%rd23, %r121, 4;
	add.s64 	%rd24, %rd1, %rd23;
	ld.global.u32 	%r61, [%rd24];
	add.s64 	%rd25, %rd22, %rd2;
	shl.b64 	%rd26, %rd25, 2;
	add.s64 	%rd27, %rd1, %rd26;
	ld.global.u32 	%r62, [%rd27];
	add.s32 	%r63, %r62, %r61;
	st.global.u32 	[%rd27], %r63;
	add.s32 	%r64, %r120, 1;
	cvt.u64.u32 	%rd28, %r64;
	mul.wide.u32 	%rd29, %r120, 4;
	add.s64 	%rd30, %rd1, %rd29;
	ld.global.u32 	%r65, [%rd30];
	add.s64 	%rd31, %rd28, %rd2;
	shl.b64 	%rd32, %rd31, 2;
	add.s64 	%rd33, %rd1, %rd32;
	ld.global.u32 	%r66, [%rd33];
	add.s32 	%r67, %r66, %r65;
	st.global.u32 	[%rd33], %r67;
	add.s32 	%r68, %r119, 1;
	cvt.u64.u32 	%rd34, %r68;
	mul.wide.u32 	%rd35, %r119, 4;
	add.s64 	%rd36, %rd1, %rd35;
	ld.global.u32 	%r69, [%rd36];
	add.s64 	%rd37, %rd34, %rd2;
	shl.b64 	%rd38, %rd37, 2;
	add.s64 	%rd39, %rd1, %rd38;
	ld.global.u32 	%r70, [%rd39];
	add.s32 	%r71, %r70, %r69;
	st.global.u32 	[%rd39], %r71;
	add.s32 	%r72, %r118, 1;
	cvt.u64.u32 	%rd40, %r72;
	mul.wide.u32 	%rd41, %r118, 4;
	add.s64 	%rd42, %rd1, %rd41;
	ld.global.u32 	%r73, [%rd42];
	add.s64 	%rd43, %rd40, %rd2;
	shl.b64 	%rd44, %rd43, 2;
	add.s64 	%rd45, %rd1, %rd44;
	ld.global.u32 	%r74, [%rd45];
	add.s32 	%r75, %r74, %r73;
	st.global.u32 	[%rd45], %r75;
	add.s32 	%r76, %r117, 1;
	cvt.u64.u32 	%rd46, %r76;
	mul.wide.u32 	%rd47, %r117, 4;
	add.s64 	%rd48, %rd1, %rd47;
	ld.global.u32 	%r77, [%rd48];
	add.s64 	%rd49, %rd46, %rd2;
	shl.b64 	%rd50, %rd49, 2;
	add.s64 	%rd51, %rd1, %rd50;
	ld.global.u32 	%r78, [%rd51];
	add.s32 	%r79, %r78, %r77;
	st.global.u32 	[%rd51], %r79;
	add.s32 	%r125, %r125, 8;
	add.s32 	%r124, %r124, 8;
	add.s32 	%r123, %r123, %r6;
	add.s32 	%r122, %r122, %r6;
	add.s32 	%r121, %r121, %r6;
	add.s32 	%r120, %r120, %r6;
	add.s32 	%r119, %r119, %r6;
	add.s32 	%r118, %r118, %r6;
	add.s32 	%r117, %r117, %r6;
	add.s32 	%r116, %r116, %r6;
	setp.ne.s32 	%p3, %r125, 0;
	@%p3 bra 	$L__BB1_3;
	add.s32 	%r127, %r124, 1;
$L__BB1_5:
	setp.eq.s32 	%p4, %r3, 0;
	@%p4 bra 	$L__BB1_13;
	and.b32  	%r35, %r2, 3;
	setp.lt.u32 	%p5, %r3, 4;
	@%p5 bra 	$L__BB1_8;
	mul.lo.s32 	%r80, %r127, %r1;
	cvt.u64.u32 	%rd52, %r80;
	add.s32 	%r81, %r80, -1;
	mul.wide.u32 	%rd53, %r81, 4;
	add.s64 	%rd54, %rd1, %rd53;
	ld.global.u32 	%r82, [%rd54];
	add.s64 	%rd55, %rd52, %rd2;
	shl.b64 	%rd56, %rd55, 2;
	add.s64 	%rd57, %rd1, %rd56;
	ld.global.u32 	%r83, [%rd57];
	add.s32 	%r84, %r83, %r82;
	st.global.u32 	[%rd57], %r84;
	add.s32 	%r85, %r80, %r1;
	cvt.u64.u32 	%rd58, %r85;
	add.s32 	%r86, %r81, %r1;
	mul.wide.u32 	%rd59, %r86, 4;
	add.s64 	%rd60, %rd1, %rd59;
	ld.global.u32 	%r87, [%rd60];
	add.s64 	%rd61, %rd58, %rd2;
	shl.b64 	%rd62, %rd61, 2;
	add.s64 	%rd63, %rd1, %rd62;
	ld.global.u32 	%r88, [%rd63];
	add.s32 	%r89, %r88, %r87;
	st.global.u32 	[%rd63], %r89;
	add.s32 	%r90, %r85, %r1;
	cvt.u64.u32 	%rd64, %r90;
	add.s32 	%r91, %r86, %r1;
	mul.wide.u32 	%rd65, %r91, 4;
	add.s64 	%rd66, %rd1, %rd65;
	ld.global.u32 	%r92, [%rd66];
	add.s64 	%rd67, %rd64, %rd2;
	shl.b64 	%rd68, %rd67, 2;
	add.s64 	%rd69, %rd1, %rd68;
	ld.global.u32 	%r93, [%rd69];
	add.s32 	%r94, %r93, %r92;
	st.global.u32 	[%rd69], %r94;
	add.s32 	%r95, %r90, %r1;
	cvt.u64.u32 	%rd70, %r95;
	add.s32 	%r96, %r91, %r1;
	mul.wide.u32 	%rd71, %r96, 4;
	add.s64 	%rd72, %rd1, %rd71;
	ld.global.u32 	%r97, [%rd72];
	add.s64 	%rd73, %rd70, %rd2;
	shl.b64 	%rd74, %rd73, 2;
	add.s64 	%rd75, %rd1, %rd74;
	ld.global.u32 	%r98, [%rd75];
	add.s32 	%r99, %r98, %r97;
	st.global.u32 	[%rd75], %r99;
	add.s32 	%r127, %r127, 4;
$L__BB1_8:
	setp.eq.s32 	%p6, %r35, 0;
	@%p6 bra 	$L__BB1_13;
	setp.eq.s32 	%p7, %r35, 1;
	@%p7 bra 	$L__BB1_11;
	mul.lo.s32 	%r100, %r127, %r1;
	cvt.u64.u32 	%rd76, %r100;
	add.s32 	%r101, %r100, -1;
	mul.wide.u32 	%rd77, %r101, 4;
	add.s64 	%rd78, %rd1, %rd77;
	ld.global.u32 	%r102, [%rd78];
	add.s64 	%rd79, %rd76, %rd2;
	shl.b64 	%rd80, %rd79, 2;
	add.s64 	%rd81, %rd1, %rd80;
	ld.global.u32 	%r103, [%rd81];
	add.s32 	%r104, %r103, %r102;
	st.global.u32 	[%rd81], %r104;
	add.s32 	%r105, %r100, %r1;
	cvt.u64.u32 	%rd82, %r105;
	add.s32 	%r106, %r101, %r1;
	mul.wide.u32 	%rd83, %r106, 4;
	add.s64 	%rd84, %rd1, %rd83;
	ld.global.u32 	%r107, [%rd84];
	add.s64 	%rd85, %rd82, %rd2;
	shl.b64 	%rd86, %rd85, 2;
	add.s64 	%rd87, %rd1, %rd86;
	ld.global.u32 	%r108, [%rd87];
	add.s32 	%r109, %r108, %r107;
	st.global.u32 	[%rd87], %r109;
	add.s32 	%r127, %r127, 2;
$L__BB1_11:
	and.b32  	%r110, %r2, 1;
	setp.eq.b32 	%p8, %r110, 1;
	not.pred 	%p9, %p8;
	@%p9 bra 	$L__BB1_13;
	mul.lo.s32 	%r111, %r127, %r1;
	cvt.u64.u32 	%rd88, %r111;
	add.s32 	%r112, %r111, -1;
	mul.wide.u32 	%rd89, %r112, 4;
	add.s64 	%rd90, %rd1, %rd89;
	ld.global.u32 	%r113, [%rd90];
	add.s64 	%rd91, %rd88, %rd2;
	shl.b64 	%rd92, %rd91, 2;
	add.s64 	%rd93, %rd1, %rd92;
	ld.global.u32 	%r114, [%rd93];
	add.s32 	%r115, %r114, %r113;
	st.global.u32 	[%rd93], %r115;
$L__BB1_13:
	ret;

}
	// .globl	_Z27calculate_nested_block_basePi
.visible .entry _Z27calculate_nested_block_basePi(
	.param .u64 .ptr .align 1 _Z27calculate_nested_block_basePi_param_0
)
{
	.reg .pred 	%p<14>;
	.reg .b32 	%r<50>;
	.reg .b64 	%rd<21>;

	ld.param.u64 	%rd8, [_Z27calculate_nested_block_basePi_param_0];
	cvta.to.global.u64 	%rd9, %rd8;
	mov.u32 	%r7, %ctaid.x;
	mov.u32 	%r8, %ntid.x;
	mul.lo.s32 	%r9, %r7, %r8;
	mul.wide.u32 	%rd10, %r9, 4;
	add.s64 	%rd1, %rd9, %rd10;
	mov.u32 	%r1, %tid.x;
	and.b32  	%r2, %r1, 31;
	shr.u32 	%r3, %r1, 5;
	setp.eq.s32 	%p1, %r2, 0;
	add.s32 	%r10, %r1, -1;
	mul.wide.u32 	%rd11, %r10, 4;
	add.s64 	%rd2, %rd1, %rd11;
	mul.wide.u32 	%rd12, %r1, 4;
	add.s64 	%rd3, %rd1, %rd12;
	add.s32 	%r11, %r1, -2;
	mul.wide.u32 	%rd13, %r11, 4;
	add.s64 	%rd4, %rd1, %rd13;
	add.s32 	%r12, %r1, -4;
	mul.wide.u32 	%rd14, %r12, 4;
	add.s64 	%rd5, %rd1, %rd14;
	add.s32 	%r13, %r1, -8;
	mul.wide.u32 	%rd15, %r13, 4;
	add.s64 	%rd6, %rd1, %rd15;
	add.s32 	%r14, %r1, -16;
	mul.wide.u32 	%rd16, %r14, 4;
	add.s64 	%rd7, %rd1, %rd16;
	@%p1 bra 	$L__BB2_6;
	ld.volatile.global.u32 	%r15, [%rd2];
	ld.volatile.global.u32 	%r16, [%rd3];
	add.s32 	%r17, %r16, %r15;
	st.volatile.global.u32 	[%rd3], %r17;
	setp.eq.s32 	%p2, %r2, 1;
	@%p2 bra 	$L__BB2_6;
	ld.volatile.global.u32 	%r18, [%rd4];
	ld.volatile.global.u32 	%r19, [%rd3];
	add.s32 	%r20, %r19, %r18;
	st.volatile.global.u32 	[%rd3], %r20;
	setp.lt.u32 	%p3, %r2, 4;
	@%p3 bra 	$L__BB2_6;
	ld.volatile.global.u32 	%r21, [%rd5];
	ld.volatile.global.u32 	%r22, [%rd3];
	add.s32 	%r23, %r22, %r21;
	st.volatile.global.u32 	[%rd3], %r23;
	setp.lt.u32 	%p4, %r2, 8;
	@%p4 bra 	$L__BB2_6;
	ld.volatile.global.u32 	%r24, [%rd6];
	ld.volatile.global.u32 	%r25, [%rd3];
	add.s32 	%r26, %r25, %r24;
	st.volatile.global.u32 	[%rd3], %r26;
	setp.lt.u32 	%p5, %r2, 16;
	@%p5 bra 	$L__BB2_6;
	ld.volatile.global.u32 	%r27, [%rd7];
	ld.volatile.global.u32 	%r28, [%rd3];
	add.s32 	%r29, %r28, %r27;
	st.volatile.global.u32 	[%rd3], %r29;
$L__BB2_6:
	ld.volatile.global.u32 	%r49, [%rd3];
	bar.sync 	0;
	setp.ne.s32 	%p6, %r2, 31;
	@%p6 bra 	$L__BB2_8;
	ld.volatile.global.u32 	%r30, [%rd3];
	mul.wide.u32 	%rd17, %r3, 4;
	add.s64 	%rd18, %rd1, %rd17;
	st.volatile.global.u32 	[%rd18], %r30;
$L__BB2_8:
	bar.sync 	0;
	setp.gt.u32 	%p7, %r1, 31;
	@%p7 bra 	$L__BB2_16;
	setp.eq.s32 	%p8, %r1, 0;
	@%p8 bra 	$L__BB2_15;
	ld.volatile.global.u32 	%r31, [%rd2];
	ld.volatile.global.u32 	%r32, [%rd3];
	add.s32 	%r33, %r32, %r31;
	st.volatile.global.u32 	[%rd3], %r33;
	setp.eq.s32 	%p9, %r1, 1;
	@%p9 bra 	$L__BB2_15;
	ld.volatile.global.u32 	%r34, [%rd4];
	ld.volatile.global.u32 	%r35, [%rd3];
	add.s32 	%r36, %r35, %r34;
	st.volatile.global.u32 	[%rd3], %r36;
	setp.lt.u32 	%p10, %r1, 4;
	@%p10 bra 	$L__BB2_15;
	ld.volatile.global.u32 	%r37, [%rd5];
	ld.volatile.global.u32 	%r38, [%rd3];
	add.s32 	%r39, %r38, %r37;
	st.volatile.global.u32 	[%rd3], %r39;
	setp.lt.u32 	%p11, %r1, 8;
	@%p11 bra 	$L__BB2_15;
	ld.volatile.global.u32 	%r40, [%rd6];
	ld.volatile.global.u32 	%r41, [%rd3];
	add.s32 	%r42, %r41, %r40;
	st.volatile.global.u32 	[%rd3], %r42;
	setp.lt.u32 	%p12, %r1, 16;
	@%p12 bra 	$L__BB2_15;
	ld.volatile.global.u32 	%r43, [%rd7];
	ld.volatile.global.u32 	%r44, [%rd3];
	add.s32 	%r45, %r44, %r43;
	st.volatile.global.u32 	[%rd3], %r45;
$L__BB2_15:
	ld.volatile.global.u32 	%r46, [%rd3];
$L__BB2_16:
	setp.lt.u32 	%p13, %r1, 32;
	bar.sync 	0;
	@%p13 bra 	$L__BB2_18;
	add.s32 	%r47, %r3, -1;
	mul.wide.u32 	%rd19, %r47, 4;
	add.s64 	%rd20, %rd1, %rd19;
	ld.volatile.global.u32 	%r48, [%rd20];
	add.s32 	%r49, %r48, %r49;
$L__BB2_18:
	bar.sync 	0;
	st.volatile.global.u32 	[%rd3], %r49;
	ret;

}
	// .globl	_Z18sync_global_valuesPiS_
.visible .entry _Z18sync_global_valuesPiS_(
	.param .u64 .ptr .align 1 _Z18sync_global_valuesPiS__param_0,
	.param .u64 .ptr .align 1 _Z18sync_global_valuesPiS__param_1
)
{
	.reg .pred 	%p<2>;
	.reg .b32 	%r<9>;
	.reg .b64 	%rd<12>;

	ld.param.u64 	%rd1, [_Z18sync_global_valuesPiS__param_0];
	ld.param.u64 	%rd2, [_Z18sync_global_valuesPiS__param_1];
	mov.u32 	%r1, %ctaid.x;
	setp.eq.s32 	%p1, %r1, 0;
	@%p1 bra 	$L__BB3_2;
	cvta.to.global.u64 	%rd3, %rd2;
	cvta.to.global.u64 	%rd4, %rd1;
	mov.u32 	%r2, %ntid.x;
	mul.lo.s32 	%r3, %r1, %r2;
	cvt.u64.u32 	%rd5, %r3;
	mov.u32 	%r4, %tid.x;
	cvt.u64.u32 	%rd6, %r4;
	add.s64 	%rd7, %rd5, %rd6;
	shl.b64 	%rd8, %rd7, 2;
	add.s64 	%rd9, %rd4, %rd8;
	add.s32 	%r5, %r1, -1;
	mul.wide.u32 	%rd10, %r5, 4;
	add.s64 	%rd11, %rd3, %rd10;
	ld.global.u32 	%r6, [%rd11];
	ld.global.u32 	%r7, [%rd9];
	add.s32 	%r8, %r7, %r6;
	st.global.u32 	[%rd9], %r8;
$L__BB3_2:
	ret;

}


// ===== COMPILED SASS (sm_100) =====

	.target	sm_100

	.elftype	@"ET_EXEC"


//--------------------- .note.nv.tkinfo           --------------------------
	.section	.note.nv.tkinfo,"",@"SHT_NOTE"
	.sectionflags	@"SHF_NOTE_NV_TKINFO"
	.tkinfo
        /*0018*/ 	.word	0x00000002
        /*0030*/ 	.string	""
        /*0030*/ 	.string	"ptxas"
        /*0030*/ 	.string	"Cuda compilation tools, release 13.0, V13.0.88"
        /*0030*/ 	.string	"Build cuda_13.0.r13.0/compiler.36424714_0"
        /*0030*/ 	.string	"-arch sm_100 -m 64 "



//--------------------- .note.nv.cuinfo           --------------------------
	.section	.note.nv.cuinfo,"",@"SHT_NOTE"
	.sectionflags	@"SHF_NOTE_NV_CUINFO"
        /*0018*/ 	.short	0x0002
        /*001a*/ 	.short	0x0064
        /*001c*/ 	.short	0x0082
	.zero		2


//--------------------- .nv.info                  --------------------------
	.section	.nv.info,"",@"SHT_CUDA_INFO"
	.align	4


	//----- nvinfo : EIATTR_REGCOUNT
	.align		4
        /*0000*/ 	.byte	0x04, 0x2f
        /*0002*/ 	.short	(.L_1 - .L_0)
	.align		4
.L_0:
        /*0004*/ 	.word	index@(_Z20calculate_block_basePiS_)
        /*0008*/ 	.word	0x0000001e


	//----- nvinfo : EIATTR_FRAME_SIZE
	.align		4
.L_1:
        /*000c*/ 	.byte	0x04, 0x11
        /*000e*/ 	.short	(.L_3 - .L_2)
	.align		4
.L_2:
        /*0010*/ 	.word	index@(_Z20calculate_block_basePiS_)
        /*0014*/ 	.word	0x00000000


	//----- nvinfo : EIATTR_REGCOUNT
	.align		4
.L_3:
        /*0018*/ 	.byte	0x04, 0x2f
        /*001a*/ 	.short	(.L_5 - .L_4)
	.align		4
.L_4:
        /*001c*/ 	.word	index@(_Z16sync_global_basePii)
        /*0020*/ 	.word	0x00000020


	//----- nvinfo : EIATTR_FRAME_SIZE
	.align		4
.L_5:
        /*0024*/ 	.byte	0x04, 0x11
        /*0026*/ 	.short	(.L_7 - .L_6)
	.align		4
.L_6:
        /*0028*/ 	.word	index@(_Z16sync_global_basePii)
        /*002c*/ 	.word	0x00000000


	//----- nvinfo : EIATTR_REGCOUNT
	.align		4
.L_7:
        /*0030*/ 	.byte	0x04, 0x2f
        /*0032*/ 	.short	(.L_9 - .L_8)
	.align		4
.L_8:
        /*0034*/ 	.word	index@(_Z27calculate_nested_block_basePi)
        /*0038*/ 	.word	0x0000001c


	//----- nvinfo : EIATTR_FRAME_SIZE
	.align		4
.L_9:
        /*003c*/ 	.byte	0x04, 0x11
        /*003e*/ 	.short	(.L_11 - .L_10)
	.align		4
.L_10:
        /*0040*/ 	.word	index@(_Z27calculate_nested_block_basePi)
        /*0044*/ 	.word	0x00000000


	//----- nvinfo : EIATTR_REGCOUNT
	.align		4
.L_11:
        /*0048*/ 	.byte	0x04, 0x2f
        /*004a*/ 	.short	(.L_13 - .L_12)
	.align		4
.L_12:
        /*004c*/ 	.word	index@(_Z18sync_global_valuesPiS_)
        /*0050*/ 	.word	0x0000000a


	//----- nvinfo : EIATTR_FRAME_SIZE
	.align		4
.L_13:
        /*0054*/ 	.byte	0x04, 0x11
        /*0056*/ 	.short	(.L_15 - .L_14)
	.align		4
.L_14:
        /*0058*/ 	.word	index@(_Z18sync_global_valuesPiS_)
        /*005c*/ 	.word	0x00000000


	//----- nvinfo : EIATTR_MIN_STACK_SIZE
	.align		4
.L_15:
        /*0060*/ 	.byte	0x04, 0x12
        /*0062*/ 	.short	(.L_17 - .L_16)
	.align		4
.L_16:
        /*0064*/ 	.word	index@(_Z18sync_global_valuesPiS_)
        /*0068*/ 	.word	0x00000000


	//----- nvinfo : EIATTR_MIN_STACK_SIZE
	.align		4
.L_17:
        /*006c*/ 	.byte	0x04, 0x12
        /*006e*/ 	.short	(.L_19 - .L_18)
	.align		4
.L_18:
        /*0070*/ 	.word	index@(_Z27calculate_nested_block_basePi)
        /*0074*/ 	.word	0x00000000


	//----- nvinfo : EIATTR_MIN_STACK_SIZE
	.align		4
.L_19:
        /*0078*/ 	.byte	0x04, 0x12
        /*007a*/ 	.short	(.L_21 - .L_20)
	.align		4
.L_20:
        /*007c*/ 	.word	index@(_Z16sync_global_basePii)
        /*0080*/ 	.word	0x00000000


	//----- nvinfo : EIATTR_MIN_STACK_SIZE
	.align		4
.L_21:
        /*0084*/ 	.byte	0x04, 0x12
        /*0086*/ 	.short	(.L_23 - .L_22)
	.align		4
.L_22:
        /*0088*/ 	.word	index@(_Z20calculate_block_basePiS_)
        /*008c*/ 	.word	0x00000000
.L_23:


//--------------------- .nv.compat                --------------------------
	.section	.nv.compat,"",@"SHT_CUDA_COMPAT_INFO"
	.align	4
        /*0000*/ 	.byte	0x02, 0x09, 0x00, 0x00, 0x02, 0x02, 0x01, 0x00, 0x02, 0x05, 0x05, 0x00, 0x03, 0x07, 0x01, 0x01
        /*0010*/ 	.byte	0x02, 0x03, 0x00, 0x00, 0x02, 0x06, 0x01, 0x00, 0x04, 0x0b, 0x08, 0x00, 0x09, 0x00, 0x00, 0x00
        /*0020*/ 	.byte	0x00, 0x00, 0x00, 0x00


//--------------------- .nv.info._Z18sync_global_valuesPiS_ --------------------------
	.section	.nv.info._Z18sync_global_valuesPiS_,"",@"SHT_CUDA_INFO"
	.sectionflags	@""
	.align	4


	//----- nvinfo : EIATTR_CUDA_API_VERSION
	.align		4
        /*0000*/ 	.byte	0x04, 0x37
        /*0002*/ 	.short	(.L_25 - .L_24)
.L_24:
        /*0004*/ 	.word	0x00000082


	//----- nvinfo : EIATTR_KPARAM_INFO
	.align		4
.L_25:
        /*0008*/ 	.byte	0x04, 0x17
        /*000a*/ 	.short	(.L_27 - .L_26)
.L_26:
        /*000c*/ 	.word	0x00000000
        /*0010*/ 	.short	0x0001
        /*0012*/ 	.short	0x0008
        /*0014*/ 	.byte	0x00, 0xf5, 0x21, 0x00


	//----- nvinfo : EIATTR_KPARAM_INFO
	.align		4
.L_27:
        /*0018*/ 	.byte	0x04, 0x17
        /*001a*/ 	.short	(.L_29 - .L_28)
.L_28:
        /*001c*/ 	.word	0x00000000
        /*0020*/ 	.short	0x0000
        /*0022*/ 	.short	0x0000
        /*0024*/ 	.byte	0x00, 0xf5, 0x21, 0x00


	//----- nvinfo : EIATTR_SPARSE_MMA_MASK
	.align		4
.L_29:
        /*0028*/ 	.byte	0x03, 0x50
        /*002a*/ 	.short	0x0000


	//----- nvinfo : EIATTR_MAXREG_COUNT
	.align		4
        /*002c*/ 	.byte	0x03, 0x1b
        /*002e*/ 	.short	0x00ff


	//----- nvinfo : EIATTR_MERCURY_ISA_VERSION
	.align		4
        /*0030*/ 	.byte	0x03, 0x5f
        /*0032*/ 	.short	0x0101


	//----- nvinfo : EIATTR_VRC_CTA_INIT_COUNT
	.align		4
        /*0034*/ 	.byte	0x02, 0x4a
	.zero		1
	.zero		1


	//----- nvinfo : EIATTR_EXIT_INSTR_OFFSETS
	.align		4
        /*0038*/ 	.byte	0x04, 0x1c
        /*003a*/ 	.short	(.L_31 - .L_30)


	//   ....[0]....
.L_30:
        /*003c*/ 	.word	0x00000030


	//   ....[1]....
        /*0040*/ 	.word	0x00000140


	//----- nvinfo : EIATTR_CBANK_PARAM_SIZE
	.align		4
.L_31:
        /*0044*/ 	.byte	0x03, 0x19
        /*0046*/ 	.short	0x0010


	//----- nvinfo : EIATTR_PARAM_CBANK
	.align		4
        /*0048*/ 	.byte	0x04, 0x0a
        /*004a*/ 	.short	(.L_33 - .L_32)
	.align		4
.L_32:
        /*004c*/ 	.word	index@(.nv.constant0._Z18sync_global_valuesPiS_)
        /*0050*/ 	.short	0x0380
        /*0052*/ 	.short	0x0010


	//----- nvinfo : EIATTR_SW_WAR
	.align		4
.L_33:
        /*0054*/ 	.byte	0x04, 0x36
        /*0056*/ 	.short	(.L_35 - .L_34)
.L_34:
        /*0058*/ 	.word	0x00000008
.L_35:


//--------------------- .nv.info._Z27calculate_nested_block_basePi --------------------------
	.section	.nv.info._Z27calculate_nested_block_basePi,"",@"SHT_CUDA_INFO"
	.sectionflags	@""
	.align	4


	//----- nvinfo : EIATTR_CUDA_API_VERSION
	.align		4
        /*0000*/ 	.byte	0x04, 0x37
        /*0002*/ 	.short	(.L_37 - .L_36)
.L_36:
        /*0004*/ 	.word	0x00000082


	//----- nvinfo : EIATTR_KPARAM_INFO
	.align		4
.L_37:
        /*0008*/ 	.byte	0x04, 0x17
        /*000a*/ 	.short	(.L_39 - .L_38)
.L_38:
        /*000c*/ 	.word	0x00000000
        /*0010*/ 	.short	0x0000
        /*0012*/ 	.short	0x0000
        /*0014*/ 	.byte	0x00, 0xf5, 0x21, 0x00


	//----- nvinfo : EIATTR_SPARSE_MMA_MASK
	.align		4
.L_39:
        /*0018*/ 	.byte	0x03, 0x50
        /*001a*/ 	.short	0x0000


	//----- nvinfo : EIATTR_MAXREG_COUNT
	.align		4
        /*001c*/ 	.byte	0x03, 0x1b
        /*001e*/ 	.short	0x00ff


	//----- nvinfo : EIATTR_NUM_BARRIERS
	.align		4
        /*0020*/ 	.byte	0x02, 0x4c
        /*0022*/ 	.byte	0x01
	.zero		1


	//----- nvinfo : EIATTR_MERCURY_ISA_VERSION
	.align		4
        /*0024*/ 	.byte	0x03, 0x5f
        /*0026*/ 	.short	0x0101


	//----- nvinfo : EIATTR_VRC_CTA_INIT_COUNT
	.align		4
        /*0028*/ 	.byte	0x02, 0x4a
	.zero		1
	.zero		1


	//----- nvinfo : EIATTR_EXIT_INSTR_OFFSETS
	.align		4
        /*002c*/ 	.byte	0x04, 0x1c
        /*002e*/ 	.short	(.L_41 - .L_40)


	//   ....[0]....
.L_40:
        /*0030*/ 	.word	0x000006c0


	//----- nvinfo : EIATTR_CRS_STACK_SIZE
	.align		4
.L_41:
        /*0034*/ 	.byte	0x04, 0x1e
        /*0036*/ 	.short	(.L_43 - .L_42)
.L_42:
        /*0038*/ 	.word	0x00000000


	//----- nvinfo : EIATTR_CBANK_PARAM_SIZE
	.align		4
.L_43:
        /*003c*/ 	.byte	0x03, 0x19
        /*003e*/ 	.short	0x0008


	//----- nvinfo : EIATTR_PARAM_CBANK
	.align		4
        /*0040*/ 	.byte	0x04, 0x0a
        /*0042*/ 	.short	(.L_45 - .L_44)
	.align		4
.L_44:
        /*0044*/ 	.word	index@(.nv.constant0._Z27calculate_nested_block_basePi)
        /*0048*/ 	.short	0x0380
        /*004a*/ 	.short	0x0008


	//----- nvinfo : EIATTR_SW_WAR
	.align		4
.L_45:
        /*004c*/ 	.byte	0x04, 0x36
        /*004e*/ 	.short	(.L_47 - .L_46)
.L_46:
        /*0050*/ 	.word	0x00000008
.L_47:


//--------------------- .nv.info._Z16sync_global_basePii --------------------------
	.section	.nv.info._Z16sync_global_basePii,"",@"SHT_CUDA_INFO"
	.sectionflags	@""
	.align	4


	//----- nvinfo : EIATTR_CUDA_API_VERSION
	.align		4
        /*0000*/ 	.byte	0x04, 0x37
        /*0002*/ 	.short	(.L_49 - .L_48)
.L_48:
        /*0004*/ 	.word	0x00000082


	//----- nvinfo : EIATTR_KPARAM_INFO
	.align		4
.L_49:
        /*0008*/ 	.byte	0x04, 0x17
        /*000a*/ 	.short	(.L_51 - .L_50)
.L_50:
        /*000c*/ 	.word	0x00000000
        /*0010*/ 	.short	0x0001
        /*0012*/ 	.short	0x0008
        /*0014*/ 	.byte	0x00, 0xf0, 0x11, 0x00


	//----- nvinfo : EIATTR_KPARAM_INFO
	.align		4
.L_51:
        /*0018*/ 	.byte	0x04, 0x17
        /*001a*/ 	.short	(.L_53 - .L_52)
.L_52:
        /*001c*/ 	.word	0x00000000
        /*0020*/ 	.short	0x0000
        /*0022*/ 	.short	0x0000
        /*0024*/ 	.byte	0x00, 0xf5, 0x21, 0x00


	//----- nvinfo : EIATTR_SPARSE_MMA_MASK
	.align		4
.L_53:
        /*0028*/ 	.byte	0x03, 0x50
        /*002a*/ 	.short	0x0000


	//----- nvinfo : EIATTR_MAXREG_COUNT
	.align		4
        /*002c*/ 	.byte	0x03, 0x1b
        /*002e*/ 	.short	0x00ff


	//----- nvinfo : EIATTR_MERCURY_ISA_VERSION
	.align		4
        /*0030*/ 	.byte	0x03, 0x5f
        /*0032*/ 	.short	0x0101


	//----- nvinfo : EIATTR_VRC_CTA_INIT_COUNT
	.align		4
        /*0034*/ 	.byte	0x02, 0x4a
	.zero		1
	.zero		1


	//----- nvinfo : EIATTR_EXIT_INSTR_OFFSETS
	.align		4
        /*0038*/ 	.byte	0x04, 0x1c
        /*003a*/ 	.short	(.L_55 - .L_54)


	//   ....[0]....
.L_54:
        /*003c*/ 	.word	0x00000030


	//   ....[1]....
        /*0040*/ 	.word	0x00000790


	//   ....[2]....
        /*0044*/ 	.word	0x00000ad0


	//   ....[3]....
        /*0048*/ 	.word	0x00000cb0


	//   ....[4]....
        /*004c*/ 	.word	0x00000d90


	//----- nvinfo : EIATTR_CBANK_PARAM_SIZE
	.align		4
.L_55:
        /*0050*/ 	.byte	0x03, 0x19
        /*0052*/ 	.short	0x000c


	//----- nvinfo : EIATTR_PARAM_CBANK
	.align		4
        /*0054*/ 	.byte	0x04, 0x0a
        /*0056*/ 	.short	(.L_57 - .L_56)
	.align		4
.L_56:
        /*0058*/ 	.word	index@(.nv.constant0._Z16sync_global_basePii)
        /*005c*/ 	.short	0x0380
        /*005e*/ 	.short	0x000c


	//----- nvinfo : EIATTR_SW_WAR
	.align		4
.L_57:
        /*0060*/ 	.byte	0x04, 0x36
        /*0062*/ 	.short	(.L_59 - .L_58)
.L_58:
        /*0064*/ 	.word	0x00000008
.L_59:


//--------------------- .nv.info._Z20calculate_block_basePiS_ --------------------------
	.section	.nv.info._Z20calculate_block_basePiS_,"",@"SHT_CUDA_INFO"
	.sectionflags	@""
	.align	4


	//----- nvinfo : EIATTR_CUDA_API_VERSION
	.align		4
        /*0000*/ 	.byte	0x04, 0x37
        /*0002*/ 	.short	(.L_61 - .L_60)
.L_60:
        /*0004*/ 	.word	0x00000082


	//----- nvinfo : EIATTR_KPARAM_INFO
	.align		4
.L_61:
        /*0008*/ 	.byte	0x04, 0x17
        /*000a*/ 	.short	(.L_63 - .L_62)
.L_62:
        /*000c*/ 	.word	0x00000000
        /*0010*/ 	.short	0x0001
        /*0012*/ 	.short	0x0008
        /*0014*/ 	.byte	0x00, 0xf5, 0x21, 0x00


	//----- nvinfo : EIATTR_KPARAM_INFO
	.align		4
.L_63:
        /*0018*/ 	.byte	0x04, 0x17
        /*001a*/ 	.short	(.L_65 - .L_64)
.L_64:
        /*001c*/ 	.word	0x00000000
        /*0020*/ 	.short	0x0000
        /*0022*/ 	.short	0x0000
        /*0024*/ 	.byte	0x00, 0xf5, 0x21, 0x00


	//----- nvinfo : EIATTR_SPARSE_MMA_MASK
	.align		4
.L_65:
        /*0028*/ 	.byte	0x03, 0x50
        /*002a*/ 	.short	0x0000


	//----- nvinfo : EIATTR_MAXREG_COUNT
	.align		4
        /*002c*/ 	.byte	0x03, 0x1b
        /*002e*/ 	.short	0x00ff


	//----- nvinfo : EIATTR_NUM_BARRIERS
	.align		4
        /*0030*/ 	.byte	0x02, 0x4c
        /*0032*/ 	.byte	0x01
	.zero		1


	//----- nvinfo : EIATTR_MERCURY_ISA_VERSION
	.align		4
        /*0034*/ 	.byte	0x03, 0x5f
        /*0036*/ 	.short	0x0101


	//----- nvinfo : EIATTR_VRC_CTA_INIT_COUNT
	.align		4
        /*0038*/ 	.byte	0x02, 0x4a
	.zero		1
	.zero		1


	//----- nvinfo : EIATTR_EXIT_INSTR_OFFSETS
	.align		4
        /*003c*/ 	.byte	0x04, 0x1c
        /*003e*/ 	.short	(.L_67 - .L_66)


	//   ....[0]....
.L_66:
        /*0040*/ 	.word	0x00000730


	//   ....[1]....
        /*0044*/ 	.word	0x00000780


	//----- nvinfo : EIATTR_CRS_STACK_SIZE
	.align		4
.L_67:
        /*0048*/ 	.byte	0x04, 0x1e
        /*004a*/ 	.short	(.L_69 - .L_68)
.L_68:
        /*004c*/ 	.word	0x00000000


	//----- nvinfo : EIATTR_CBANK_PARAM_SIZE
	.align		4
.L_69:
        /*0050*/ 	.byte	0x03, 0x19
        /*0052*/ 	.short	0x0010


	//----- nvinfo : EIATTR_PARAM_CBANK
	.align		4
        /*0054*/ 	.byte	0x04, 0x0a
        /*0056*/ 	.short	(.L_71 - .L_70)
	.align		4
.L_70:
        /*0058*/ 	.word	index@(.nv.constant0._Z20calculate_block_basePiS_)
        /*005c*/ 	.short	0x0380
        /*005e*/ 	.short	0x0010


	//----- nvinfo : EIATTR_SW_WAR
	.align		4
.L_71:
        /*0060*/ 	.byte	0x04, 0x36
        /*0062*/ 	.short	(.L_73 - .L_72)
.L_72:
        /*0064*/ 	.word	0x00000008
.L_73:


//--------------------- .nv.callgraph             --------------------------
	.section	.nv.callgraph,"",@"SHT_CUDA_CALLGRAPH"
	.align	4
	.sectionentsize	8
	.align		4
        /*0000*/ 	.word	0x00000000
	.align		4
        /*0004*/ 	.word	0xffffffff
	.align		4
        /*0008*/ 	.word	0x00000000
	.align		4
        /*000c*/ 	.word	0xfffffffe
	.align		4
        /*0010*/ 	.word	0x00000000
	.align		4
        /*0014*/ 	.word	0xfffffffd
	.align		4
        /*0018*/ 	.word	0x00000000
	.align		4
        /*001c*/ 	.word	0xfffffffc


//--------------------- .text._Z18sync_global_valuesPiS_ --------------------------
	.section	.text._Z18sync_global_valuesPiS_,"ax",@progbits
	.align	128
        .global         _Z18sync_global_valuesPiS_
        .type           _Z18sync_global_valuesPiS_,@function
        .size           _Z18sync_global_valuesPiS_,(.L_x_30 - _Z18sync_global_valuesPiS_)
        .other          _Z18sync_global_valuesPiS_,@"STO_CUDA_ENTRY STV_DEFAULT"
_Z18sync_global_valuesPiS_:
.text._Z18sync_global_valuesPiS_:
[----:B------:R-:W-:Y:S01]  /*0000*/  LDC R1, c[0x0][0x37c] ;  /* 0x0000df00ff017b82 */ /* 0x000fe20000000800 */
[----:B------:R-:W0:Y:S02]  /*0010*/  S2R R3, SR_CTAID.X ;  /* 0x0000000000037919 */ /* 0x000e240000002500 */
[----:B0-----:R-:W-:-:S13]  /*0020*/  ISETP.NE.AND P0, PT, R3, RZ, PT ;  /* 0x000000ff0300720c */ /* 0x001fda0003f05270 */
[----:B------:R-:W-:Y:S05]  /*0030*/  @!P0 EXIT ;  /* 0x000000000000894d */ /* 0x000fea0003800000 */
[----:B------:R-:W0:Y:S01]  /*0040*/  S2R R0, SR_TID.X ;  /* 0x0000000000007919 */ /* 0x000e220000002100 */
[----:B------:R-:W1:Y:S01]  /*0050*/  LDCU UR6, c[0x0][0x360] ;  /* 0x00006c00ff0677ac */ /* 0x000e620008000800 */
[----:B------:R-:W2:Y:S01]  /*0060*/  LDC.64 R4, c[0x0][0x388] ;  /* 0x0000e200ff047b82 */ /* 0x000ea20000000a00 */
[----:B------:R-:W3:Y:S01]  /*0070*/  LDCU.64 UR8, c[0x0][0x380] ;  /* 0x00007000ff0877ac */ /* 0x000ee20008000a00 */
[----:B------:R-:W4:Y:S01]  /*0080*/  LDCU.64 UR4, c[0x0][0x358] ;  /* 0x00006b00ff0477ac */ /* 0x000f220008000a00 */
[C---:B-1----:R-:W-:Y:S02]  /*0090*/  IMAD R7, R3.reuse, UR6, RZ ;  /* 0x0000000603077c24 */ /* 0x042fe4000f8e02ff */
[----:B------:R-:W-:-:S04]  /*00a0*/  VIADD R3, R3, 0xffffffff ;  /* 0xffffffff03037836 */ /* 0x000fc80000000000 */
[----:B--2---:R-:W-:Y:S01]  /*00b0*/  IMAD.WIDE.U32 R4, R3, 0x4, R4 ;  /* 0x0000000403047825 */ /* 0x004fe200078e0004 */
[----:B0-----:R-:W-:-:S05]  /*00c0*/  IADD3 R0, P0, PT, R7, R0, RZ ;  /* 0x0000000007007210 */ /* 0x001fca0007f1e0ff */
[----:B----4-:R-:W2:Y:S01]  /*00d0*/  LDG.E R4, desc[UR4][R4.64] ;  /* 0x0000000404047981 */ /* 0x010ea2000c1e1900 */
[----:B------:R-:W-:Y:S02]  /*00e0*/  IADD3.X R7, PT, PT, RZ, RZ, RZ, P0, !PT ;  /* 0x000000ffff077210 */ /* 0x000fe400007fe4ff */
[----:B---3--:R-:W-:-:S04]  /*00f0*/  LEA R2, P0, R0, UR8, 0x2 ;  /* 0x0000000800027c11 */ /* 0x008fc8000f8010ff */
[----:B------:R-:W-:-:S05]  /*0100*/  LEA.HI.X R3, R0, UR9, R7, 0x2, P0 ;  /* 0x0000000900037c11 */ /* 0x000fca00080f1407 */
[----:B------:R-:W2:Y:S02]  /*0110*/  LDG.E R7, desc[UR4][R2.64] ;  /* 0x0000000402077981 */ /* 0x000ea4000c1e1900 */
[----:B--2---:R-:W-:-:S05]  /*0120*/  IMAD.IADD R7, R4, 0x1, R7 ;  /* 0x0000000104077824 */ /* 0x004fca00078e0207 */
[----:B------:R-:W-:Y:S01]  /*0130*/  STG.E desc[UR4][R2.64], R7 ;  /* 0x0000000702007986 */ /* 0x000fe2000c101904 */
[----:B------:R-:W-:Y:S05]  /*0140*/  EXIT ;  /* 0x000000000000794d */ /* 0x000fea0003800000 */
.L_x_0:
[----:B------:R-:W-:-:S00]  /*0150*/  BRA `(.L_x_0) ;  /* 0xfffffffc00fc7947 */ /* 0x000fc0000383ffff */
[----:B------:R-:W-:-:S00]  /*0160*/  NOP ;  /* 0x0000000000007918 */ /* 0x000fc00000000000 */
        /* <DEDUP_REMOVED lines=9> */
.L_x_30:


//--------------------- .text._Z27calculate_nested_block_basePi --------------------------
	.section	.text._Z27calculate_nested_block_basePi,"ax",@progbits
	.align	128
        .global         _Z27calculate_nested_block_basePi
        .type           _Z27calculate_nested_block_basePi,@function
        .size           _Z27calculate_nested_block_basePi,(.L_x_31 - _Z27calculate_nested_block_basePi)
        .other          _Z27calculate_nested_block_basePi,@"STO_CUDA_ENTRY STV_DEFAULT"
_Z27calculate_nested_block_basePi:
.text._Z27calculate_nested_block_basePi:
[----:B------:R-:W-:Y:S01]  /*0000*/  LDC R1, c[0x0][0x37c] ;  /* 0x0000df00ff017b82 */ /* 0x000fe20000000800 */
[----:B------:R-:W0:Y:S07]  /*0010*/  S2R R11, SR_TID.X ;  /* 0x00000000000b7919 */ /* 0x000e2e0000002100 */
[----:B------:R-:W1:Y:S01]  /*0020*/  S2UR UR4, SR_CTAID.X ;  /* 0x00000000000479c3 */ /* 0x000e620000002500 */
[----:B------:R-:W-:Y:S07]  /*0030*/  BSSY.RECONVERGENT B0, `(.L_x_1) ;  /* 0x000002f000007945 */ /* 0x000fee0003800200 */
[----:B------:R-:W1:Y:S08]  /*0040*/  LDC R5, c[0x0][0x360] ;  /* 0x0000d800ff057b82 */ /* 0x000e700000000800 */
[----:B------:R-:W2:Y:S01]  /*0050*/  LDC.64 R2, c[0x0][0x380] ;  /* 0x0000e000ff027b82 */ /* 0x000ea20000000a00 */
[----:B0-----:R-:W-:Y:S01]  /*0060*/  LOP3.LUT P0, R10, R11, 0x1f, RZ, 0xc0, !PT ;  /* 0x0000001f0b0a7812 */ /* 0x001fe2000780c0ff */
[----:B-1----:R-:W-:Y:S01]  /*0070*/  IMAD R5, R5, UR4, RZ ;  /* 0x0000000405057c24 */ /* 0x002fe2000f8e02ff */
[C---:B------:R-:W-:Y:S01]  /*0080*/  IADD3 R9, PT, PT, R11.reuse, -0x4, RZ ;  /* 0xfffffffc0b097810 */ /* 0x040fe20007ffe0ff */
[C---:B------:R-:W-:Y:S01]  /*0090*/  VIADD R7, R11.reuse, 0xfffffffe ;  /* 0xfffffffe0b077836 */ /* 0x040fe20000000000 */
[C---:B------:R-:W-:Y:S01]  /*00a0*/  IADD3 R19, PT, PT, R11.reuse, -0x10, RZ ;  /* 0xfffffff00b137810 */ /* 0x040fe20007ffe0ff */
[----:B------:R-:W-:Y:S01]  /*00b0*/  VIADD R15, R11, 0xfffffff8 ;  /* 0xfffffff80b0f7836 */ /* 0x000fe20000000000 */
[----:B------:R-:W0:Y:S01]  /*00c0*/  LDCU.64 UR4, c[0x0][0x358] ;  /* 0x00006b00ff0477ac */ /* 0x000e220008000a00 */
[----:B------:R-:W-:Y:S01]  /*00d0*/  SHF.R.U32.HI R13, RZ, 0x5, R11 ;  /* 0x00000005ff0d7819 */ /* 0x000fe2000001160b */
[----:B--2---:R-:W-:-:S04]  /*00e0*/  IMAD.WIDE.U32 R2, R5, 0x4, R2 ;  /* 0x0000000405027825 */ /* 0x004fc800078e0002 */
[----:B------:R-:W-:Y:S02]  /*00f0*/  VIADD R5, R11, 0xffffffff ;  /* 0xffffffff0b057836 */ /* 0x000fe40000000000 */
[----:B------:R-:W-:-:S04]  /*0100*/  IMAD.WIDE.U32 R6, R7, 0x4, R2 ;  /* 0x0000000407067825 */ /* 0x000fc800078e0002 */
[----:B------:R-:W-:-:S04]  /*0110*/  IMAD.WIDE.U32 R4, R5, 0x4, R2 ;  /* 0x0000000405047825 */ /* 0x000fc800078e0002 */
[----:B------:R-:W-:-:S04]  /*0120*/  IMAD.WIDE.U32 R8, R9, 0x4, R2 ;  /* 0x0000000409087825 */ /* 0x000fc800078e0002 */
[----:B------:R-:W-:-:S04]  /*0130*/  IMAD.WIDE.U32 R14, R15, 0x4, R2 ;  /* 0x000000040f0e7825 */ /* 0x000fc800078e0002 */
[----:B------:R-:W-:-:S04]  /*0140*/  IMAD.WIDE.U32 R18, R19, 0x4, R2 ;  /* 0x0000000413127825 */ /* 0x000fc800078e0002 */
[----:B------:R-:W-:Y:S01]  /*0150*/  IMAD.WIDE.U32 R16, R11, 0x4, R2 ;  /* 0x000000040b107825 */ /* 0x000fe200078e0002 */
[----:B0-----:R-:W-:Y:S06]  /*0160*/  @!P0 BRA `(.L_x_2) ;  /* 0x00000000006c8947 */ /* 0x001fec0003800000 */
[----:B------:R-:W2:Y:S04]  /*0170*/  LDG.E.STRONG.SYS R0, desc[UR4][R4.64] ;  /* 0x0000000404007981 */ /* 0x000ea8000c1f5900 */
[----:B------:R-:W2:Y:S01]  /*0180*/  LDG.E.STRONG.SYS R21, desc[UR4][R16.64] ;  /* 0x0000000410157981 */ /* 0x000ea2000c1f5900 */
[----:B------:R-:W-:Y:S01]  /*0190*/  ISETP.NE.AND P0, PT, R10, 0x1, PT ;  /* 0x000000010a00780c */ /* 0x000fe20003f05270 */
[----:B--2---:R-:W-:-:S05]  /*01a0*/  IMAD.IADD R21, R0, 0x1, R21 ;  /* 0x0000000100157824 */ /* 0x004fca00078e0215 */
[----:B------:R0:W-:Y:S07]  /*01b0*/  STG.E.STRONG.SYS desc[UR4][R16.64], R21 ;  /* 0x0000001510007986 */ /* 0x0001ee000c115904 */
[----:B------:R-:W-:Y:S05]  /*01c0*/  @!P0 BRA `(.L_x_2) ;  /* 0x0000000000548947 */ /* 0x000fea0003800000 */
[----:B------:R-:W2:Y:S04]  /*01d0*/  LDG.E.STRONG.SYS R0, desc[UR4][R6.64] ;  /* 0x0000000406007981 */ /* 0x000ea8000c1f5900 */
[----:B0-----:R-:W2:Y:S01]  /*01e0*/  LDG.E.STRONG.SYS R21, desc[UR4][R16.64] ;  /* 0x0000000410157981 */ /* 0x001ea2000c1f5900 */
[----:B------:R-:W-:Y:S02]  /*01f0*/  ISETP.GE.U32.AND P0, PT, R10, 0x4, PT ;  /* 0x000000040a00780c */ /* 0x000fe40003f06070 */
[----:B--2---:R-:W-:-:S05]  /*0200*/  IADD3 R21, PT, PT, R0, R21, RZ ;  /* 0x0000001500157210 */ /* 0x004fca0007ffe0ff */
[----:B------:R1:W-:Y:S06]  /*0210*/  STG.E.STRONG.SYS desc[UR4][R16.64], R21 ;  /* 0x0000001510007986 */ /* 0x0003ec000c115904 */
[----:B------:R-:W-:Y:S05]  /*0220*/  @!P0 BRA `(.L_x_2) ;  /* 0x00000000003c8947 */ /* 0x000fea0003800000 */
[----:B------:R-:W2:Y:S04]  /*0230*/  LDG.E.STRONG.SYS R0, desc[UR4][R8.64] ;  /* 0x0000000408007981 */ /* 0x000ea8000c1f5900 */
[----:B-1----:R-:W2:Y:S01]  /*0240*/  LDG.E.STRONG.SYS R21, desc[UR4][R16.64] ;  /* 0x0000000410157981 */ /* 0x002ea2000c1f5900 */
[----:B------:R-:W-:Y:S01]  /*0250*/  ISETP.GE.U32.AND P0, PT, R10, 0x8, PT ;  /* 0x000000080a00780c */ /* 0x000fe20003f06070 */
[----:B--2---:R-:W-:-:S05]  /*0260*/  IMAD.IADD R21, R0, 0x1, R21 ;  /* 0x0000000100157824 */ /* 0x004fca00078e0215 */
[----:B------:R2:W-:Y:S07]  /*0270*/  STG.E.STRONG.SYS desc[UR4][R16.64], R21 ;  /* 0x0000001510007986 */ /* 0x0005ee000c115904 */
[----:B------:R-:W-:Y:S05]  /*0280*/  @!P0 BRA `(.L_x_2) ;  /* 0x0000000000248947 */ /* 0x000fea0003800000 */
[----:B------:R-:W3:Y:S04]  /*0290*/  LDG.E.STRONG.SYS R0, desc[UR4][R14.64] ;  /* 0x000000040e007981 */ /* 0x000ee8000c1f5900 */
[----:B--2---:R-:W3:Y:S01]  /*02a0*/  LDG.E.STRONG.SYS R21, desc[UR4][R16.64] ;  /* 0x0000000410157981 */ /* 0x004ee2000c1f5900 */
[----:B------:R-:W-:Y:S02]  /*02b0*/  ISETP.GE.U32.AND P0, PT, R10, 0x10, PT ;  /* 0x000000100a00780c */ /* 0x000fe40003f06070 */
[----:B---3--:R-:W-:-:S05]  /*02c0*/  IADD3 R21, PT, PT, R0, R21, RZ ;  /* 0x0000001500157210 */ /* 0x008fca0007ffe0ff */
[----:B------:R3:W-:Y:S06]  /*02d0*/  STG.E.STRONG.SYS desc[UR4][R16.64], R21 ;  /* 0x0000001510007986 */ /* 0x0007ec000c115904 */
[----:B------:R-:W2:Y:S04]  /*02e0*/  @P0 LDG.E.STRONG.SYS R0, desc[UR4][R18.64] ;  /* 0x0000000412000981 */ /* 0x000ea8000c1f5900 */
[----:B------:R-:W2:Y:S02]  /*02f0*/  @P0 LDG.E.STRONG.SYS R23, desc[UR4][R16.64] ;  /* 0x0000000410170981 */ /* 0x000ea4000c1f5900 */
[----:B--2---:R-:W-:-:S05]  /*0300*/  @P0 IMAD.IADD R23, R0, 0x1, R23 ;  /* 0x0000000100170824 */ /* 0x004fca00078e0217 */
[----:B------:R3:W-:Y:S02]  /*0310*/  @P0 STG.E.STRONG.SYS desc[UR4][R16.64], R23 ;  /* 0x0000001710000986 */ /* 0x0007e4000c115904 */
.L_x_2:
[----:B------:R-:W-:Y:S05]  /*0320*/  BSYNC.RECONVERGENT B0 ;  /* 0x0000000000007941 */ /* 0x000fea0003800200 */
.L_x_1:
[----:B------:R-:W-:Y:S01]  /*0330*/  ISETP.NE.AND P0, PT, R10, 0x1f, PT ;  /* 0x0000001f0a00780c */ /* 0x000fe20003f05270 */
[----:B0123--:R0:W5:Y:S01]  /*0340*/  LDG.E.STRONG.SYS R21, desc[UR4][R16.64] ;  /* 0x0000000410157981 */ /* 0x00f162000c1f5900 */
[----:B------:R-:W-:Y:S01]  /*0350*/  BSSY.RECONVERGENT B0, `(.L_x_3) ;  /* 0x0000006000007945 */ /* 0x000fe20003800200 */
[----:B------:R-:W-:Y:S10]  /*0360*/  BAR.SYNC.DEFER_BLOCKING 0x0 ;  /* 0x0000000000007b1d */ /* 0x000ff40000010000 */
[----:B0-----:R-:W-:Y:S05]  /*0370*/  @P0 BRA `(.L_x_4) ;  /* 0x00000000000c0947 */ /* 0x001fea0003800000 */
[----:B------:R-:W2:Y:S01]  /*0380*/  LDG.E.STRONG.SYS R25, desc[UR4][R16.64] ;  /* 0x0000000410197981 */ /* 0x000ea2000c1f5900 */
[----:B------:R-:W-:-:S05]  /*0390*/  IMAD.WIDE.U32 R22, R13, 0x4, R2 ;  /* 0x000000040d167825 */ /* 0x000fca00078e0002 */
[----:B--2---:R0:W-:Y:S02]  /*03a0*/  STG.E.STRONG.SYS desc[UR4][R22.64], R25 ;  /* 0x0000001916007986 */ /* 0x0041e4000c115904 */
.L_x_4:
[----:B------:R-:W-:Y:S05]  /*03b0*/  BSYNC.RECONVERGENT B0 ;  /* 0x0000000000007941 */ /* 0x000fea0003800200 */
.L_x_3:
[----:B------:R-:W-:Y:S01]  /*03c0*/  BAR.SYNC.DEFER_BLOCKING 0x0 ;  /* 0x0000000000007b1d */ /* 0x000fe20000010000 */
[----:B------:R-:W-:-:S05]  /*03d0*/  ISETP.GT.U32.AND P0, PT, R11, 0x1f, PT ;  /* 0x0000001f0b00780c */ /* 0x000fca0003f04070 */
[----:B------:R-:W-:Y:S08]  /*03e0*/  BSSY.RECONVERGENT B0, `(.L_x_5) ;  /* 0x0000022000007945 */ /* 0x000ff00003800200 */
[----:B------:R-:W-:Y:S05]  /*03f0*/  @P0 BRA `(.L_x_6) ;  /* 0x0000000000800947 */ /* 0x000fea0003800000 */
[----:B------:R-:W-:Y:S01]  /*0400*/  ISETP.NE.AND P0, PT, R11, RZ, PT ;  /* 0x000000ff0b00720c */ /* 0x000fe20003f05270 */
[----:B------:R-:W-:-:S12]  /*0410*/  BSSY.RECONVERGENT B1, `(.L_x_7) ;  /* 0x000001d000017945 */ /* 0x000fd80003800200 */
[----:B------:R-:W-:Y:S05]  /*0420*/  @!P0 BRA `(.L_x_8) ;  /* 0x00000000006c8947 */ /* 0x000fea0003800000 */
[----:B------:R-:W2:Y:S04]  /*0430*/  LDG.E.STRONG.SYS R4, desc[UR4][R4.64] ;  /* 0x0000000404047981 */ /* 0x000ea8000c1f5900 */
[----:B0-----:R-:W2:Y:S01]  /*0440*/  LDG.E.STRONG.SYS R23, desc[UR4][R16.64] ;  /* 0x0000000410177981 */ /* 0x001ea2000c1f5900 */
[----:B------:R-:W-:Y:S02]  /*0450*/  ISETP.NE.AND P0, PT, R11, 0x1, PT ;  /* 0x000000010b00780c */ /* 0x000fe40003f05270 */
[----:B--2---:R-:W-:-:S05]  /*0460*/  IADD3 R23, PT, PT, R4, R23, RZ ;  /* 0x0000001704177210 */ /* 0x004fca0007ffe0ff */
[----:B------:R1:W-:Y:S06]  /*0470*/  STG.E.STRONG.SYS desc[UR4][R16.64], R23 ;  /* 0x0000001710007986 */ /* 0x0003ec000c115904 */
[----:B------:R-:W-:Y:S05]  /*0480*/  @!P0 BRA `(.L_x_8) ;  /* 0x0000000000548947 */ /* 0x000fea0003800000 */
[----:B------:R-:W2:Y:S04]  /*0490*/  LDG.E.STRONG.SYS R6, desc[UR4][R6.64] ;  /* 0x0000000406067981 */ /* 0x000ea8000c1f5900 */
[----:B------:R-:W2:Y:S01]  /*04a0*/  LDG.E.STRONG.SYS R5, desc[UR4][R16.64] ;  /* 0x0000000410057981 */ /* 0x000ea2000c1f5900 */
        /* <DEDUP_REMOVED lines=9> */
[----:B------:R-:W-:Y:S05]  /*0540*/  @!P0 BRA `(.L_x_8) ;  /* 0x0000000000248947 */ /* 0x000fea0003800000 */
[----:B------:R-:W2:Y:S04]  /*0550*/  LDG.E.STRONG.SYS R14, desc[UR4][R14.64] ;  /* 0x000000040e0e7981 */ /* 0x000ea8000c1f5900 */
[----:B---3--:R-:W2:Y:S01]  /*0560*/  LDG.E.STRONG.SYS R5, desc[UR4][R16.64] ;  /* 0x0000000410057981 */ /* 0x008ea2000c1f5900 */
[----:B------:R-:W-:Y:S01]  /*0570*/  ISETP.GE.U32.AND P0, PT, R11, 0x10, PT ;  /* 0x000000100b00780c */ /* 0x000fe20003f06070 */
[----:B--2---:R-:W-:-:S05]  /*0580*/  IMAD.IADD R5, R14, 0x1, R5 ;  /* 0x000000010e057824 */ /* 0x004fca00078e0205 */
[----:B------:R4:W-:Y:S07]  /*0590*/  STG.E.STRONG.SYS desc[UR4][R16.64], R5 ;  /* 0x0000000510007986 */ /* 0x0009ee000c115904 */
[----:B------:R-:W2:Y:S04]  /*05a0*/  @P0 LDG.E.STRONG.SYS R18, desc[UR4][R18.64] ;  /* 0x0000000412120981 */ /* 0x000ea8000c1f5900 */
[----:B------:R-:W2:Y:S02]  /*05b0*/  @P0 LDG.E.STRONG.SYS R7, desc[UR4][R16.64] ;  /* 0x0000000410070981 */ /* 0x000ea4000c1f5900 */
[----:B--2---:R-:W-:-:S05]  /*05c0*/  @P0 IADD3 R7, PT, PT, R18, R7, RZ ;  /* 0x0000000712070210 */ /* 0x004fca0007ffe0ff */
[----:B------:R4:W-:Y:S02]  /*05d0*/  @P0 STG.E.STRONG.SYS desc[UR4][R16.64], R7 ;  /* 0x0000000710000986 */ /* 0x0009e4000c115904 */
.L_x_8:
[----:B------:R-:W-:Y:S05]  /*05e0*/  BSYNC.RECONVERGENT B1 ;  /* 0x0000000000017941 */ /* 0x000fea0003800200 */
.L_x_7:
[----:B------:R0:W5:Y:S02]  /*05f0*/  LDG.E.STRONG.SYS R0, desc[UR4][R16.64] ;  /* 0x0000000410007981 */ /* 0x000164000c1f5900 */
.L_x_6:
[----:B------:R-:W-:Y:S05]  /*0600*/  BSYNC.RECONVERGENT B0 ;  /* 0x0000000000007941 */ /* 0x000fea0003800200 */
.L_x_5:
[----:B------:R-:W-:Y:S01]  /*0610*/  BAR.SYNC.DEFER_BLOCKING 0x0 ;  /* 0x0000000000007b1d */ /* 0x000fe20000010000 */
[----:B------:R-:W-:-:S05]  /*0620*/  ISETP.GE.U32.AND P0, PT, R11, 0x20, PT ;  /* 0x000000200b00780c */ /* 0x000fca0003f06070 */
[----:B------:R-:W-:Y:S08]  /*0630*/  BSSY.RECONVERGENT B0, `(.L_x_9) ;  /* 0x0000006000007945 */ /* 0x000ff00003800200 */
[----:B------:R-:W-:Y:S05]  /*0640*/  @!P0 BRA `(.L_x_10) ;  /* 0x0000000000108947 */ /* 0x000fea0003800000 */
[----:B------:R-:W-:-:S04]  /*0650*/  VIADD R13, R13, 0xffffffff ;  /* 0xffffffff0d0d7836 */ /* 0x000fc80000000000 */
[----:B------:R-:W-:-:S06]  /*0660*/  IMAD.WIDE.U32 R2, R13, 0x4, R2 ;  /* 0x000000040d027825 */ /* 0x000fcc00078e0002 */
[----:B------:R-:W2:Y:S02]  /*0670*/  LDG.E.STRONG.SYS R2, desc[UR4][R2.64] ;  /* 0x0000000402027981 */ /* 0x000ea4000c1f5900 */
[----:B--2--5:R-:W-:-:S07]  /*0680*/  IADD3 R21, PT, PT, R21, R2, RZ ;  /* 0x0000000215157210 */ /* 0x024fce0007ffe0ff */
.L_x_10:
[----:B------:R-:W-:Y:S05]  /*0690*/  BSYNC.RECONVERGENT B0 ;  /* 0x0000000000007941 */ /* 0x000fea0003800200 */
.L_x_9:
[----:B------:R-:W-:Y:S06]  /*06a0*/  BAR.SYNC.DEFER_BLOCKING 0x0 ;  /* 0x0000000000007b1d */ /* 0x000fec0000010000 */
[----:B-----5:R-:W-:Y:S01]  /*06b0*/  STG.E.STRONG.SYS desc[UR4][R16.64], R21 ;  /* 0x0000001510007986 */ /* 0x020fe2000c115904 */
[----:B------:R-:W-:Y:S05]  /*06c0*/  EXIT ;  /* 0x000000000000794d */ /* 0x000fea0003800000 */
.L_x_11:
        /* <DEDUP_REMOVED lines=11> */
.L_x_31:


//--------------------- .text._Z16sync_global_basePii --------------------------
	.section	.text._Z16sync_global_basePii,"ax",@progbits
	.align	128
        .global         _Z16sync_global_basePii
        .type           _Z16sync_global_basePii,@function
        .size           _Z16sync_global_basePii,(.L_x_32 - _Z16sync_global_basePii)
        .other          _Z16sync_global_basePii,@"STO_CUDA_ENTRY STV_DEFAULT"
_Z16sync_global_basePii:
.text._Z16sync_global_basePii:
[----:B------:R-:W-:Y:S08]  /*0000*/  LDC R1, c[0x0][0x37c] ;  /* 0x0000df00ff017b82 */ /* 0x000ff00000000800 */
[----:B------:R-:W0:Y:S02]  /*0010*/  LDC R3, c[0x0][0x388] ;  /* 0x0000e200ff037b82 */ /* 0x000e240000000800 */
[----:B0-----:R-:W-:-:S13]  /*0020*/  ISETP.GE.AND P0, PT, R3, 0x2, PT ;  /* 0x000000020300780c */ /* 0x001fda0003f06270 */
[----:B------:R-:W-:Y:S05]  /*0030*/  @!P0 EXIT ;  /* 0x000000000000894d */ /* 0x000fea0003800000 */
[----:B------:R-:W0:Y:S01]  /*0040*/  S2R R0, SR_TID.X ;  /* 0x0000000000007919 */ /* 0x000e220000002100 */
[----:B------:R-:W1:Y:S01]  /*0050*/  LDC R2, c[0x0][0x360] ;  /* 0x0000d800ff027b82 */ /* 0x000e620000000800 */
[C---:B------:R-:W-:Y:S01]  /*0060*/  VIADD R4, R3.reuse, 0xfffffffe ;  /* 0xfffffffe03047836 */ /* 0x040fe20000000000 */
[----:B------:R-:W2:Y:S01]  /*0070*/  LDCU.64 UR6, c[0x0][0x358] ;  /* 0x00006b00ff0677ac */ /* 0x000ea20008000a00 */
[----:B------:R-:W-:-:S03]  /*0080*/  VIADD R3, R3, 0xffffffff ;  /* 0xffffffff03037836 */ /* 0x000fc60000000000 */
[----:B------:R-:W-:Y:S01]  /*0090*/  ISETP.GE.U32.AND P0, PT, R4, 0x7, PT ;  /* 0x000000070400780c */ /* 0x000fe20003f06070 */
[----:B------:R-:W-:Y:S01]  /*00a0*/  UMOV UR4, 0x1 ;  /* 0x0000000100047882 */ /* 0x000fe20000000000 */
[----:B------:R-:W-:-:S11]  /*00b0*/  LOP3.LUT R4, R3, 0x7, RZ, 0xc0, !PT ;  /* 0x0000000703047812 */ /* 0x000fd600078ec0ff */
[----:B------:R-:W-:Y:S05]  /*00c0*/  @!P0 BRA `(.L_x_12) ;  /* 0x0000000400ac8947 */ /* 0x000fea0003800000 */
[----:B------:R-:W3:Y:S01]  /*00d0*/  LDC.64 R16, c[0x0][0x380] ;  /* 0x0000e000ff107b82 */ /* 0x000ee20000000a00 */
[----:B------:R-:W-:Y:S01]  /*00e0*/  IMAD.MOV.U32 R29, RZ, RZ, 0x1 ;  /* 0x00000001ff1d7424 */ /* 0x000fe200078e00ff */
[----:B------:R-:W-:Y:S01]  /*00f0*/  LOP3.LUT R8, R3, 0xfffffff8, RZ, 0xc0, !PT ;  /* 0xfffffff803087812 */ /* 0x000fe200078ec0ff */
[----:B-1----:R-:W-:Y:S01]  /*0100*/  IMAD.MOV.U32 R9, RZ, RZ, R2 ;  /* 0x000000ffff097224 */ /* 0x002fe200078e0002 */
[C---:B------:R-:W-:Y:S01]  /*0110*/  LEA R11, R2.reuse, 0xffffffff, 0x1 ;  /* 0xffffffff020b7811 */ /* 0x040fe200078e08ff */
[C-C-:B------:R-:W-:Y:S01]  /*0120*/  IMAD R5, R2.reuse, 0x3, -R29.reuse ;  /* 0x0000000302057824 */ /* 0x140fe200078e0a1d */
[C---:B------:R-:W-:Y:S01]  /*0130*/  LEA R13, R2.reuse, 0xffffffff, 0x2 ;  /* 0xffffffff020d7811 */ /* 0x040fe200078e10ff */
[C-C-:B------:R-:W-:Y:S01]  /*0140*/  IMAD R7, R2.reuse, 0x5, -R29.reuse ;  /* 0x0000000502077824 */ /* 0x140fe200078e0a1d */
[C---:B------:R-:W-:Y:S01]  /*0150*/  LEA R6, R2.reuse, 0xffffffff, 0x3 ;  /* 0xffffffff02067811 */ /* 0x040fe200078e18ff */
[--C-:B------:R-:W-:Y:S01]  /*0160*/  IMAD R15, R2, 0x6, -R29.reuse ;  /* 0x00000006020f7824 */ /* 0x100fe200078e0a1d */
[----:B------:R-:W-:Y:S01]  /*0170*/  IADD3 R8, PT, PT, -R8, RZ, RZ ;  /* 0x000000ff08087210 */ /* 0x000fe20007ffe1ff */
[----:B------:R-:W-:Y:S01]  /*0180*/  IMAD R29, R2, 0x7, -R29 ;  /* 0x00000007021d7824 */ /* 0x000fe200078e0a1d */
[----:B------:R-:W1:Y:S01]  /*0190*/  LDCU.64 UR8, c[0x0][0x380] ;  /* 0x00007000ff0877ac */ /* 0x000e620008000a00 */
[----:B------:R-:W-:-:S05]  /*01a0*/  UMOV UR4, URZ ;  /* 0x000000ff00047c82 */ /* 0x000fca0008000000 */
.L_x_13:
[----:B0---4-:R-:W-:Y:S01]  /*01b0*/  IADD3 R10, P0, PT, R0, R9, RZ ;  /* 0x00000009000a7210 */ /* 0x011fe20007f1e0ff */
[----:B------:R-:W-:-:S04]  /*01c0*/  VIADD R21, R9, 0xffffffff ;  /* 0xffffffff09157836 */ /* 0x000fc80000000000 */
[----:B------:R-:W-:Y:S01]  /*01d0*/  IMAD.X R19, RZ, RZ, RZ, P0 ;  /* 0x000000ffff137224 */ /* 0x000fe200000e06ff */
[----:B-1----:R-:W-:Y:S01]  /*01e0*/  LEA R26, P0, R10, UR8, 0x2 ;  /* 0x000000080a1a7c11 */ /* 0x002fe2000f8010ff */
[----:B---3--:R-:W-:-:S03]  /*01f0*/  IMAD.WIDE.U32 R20, R21, 0x4, R16 ;  /* 0x0000000415147825 */ /* 0x008fc600078e0010 */
[----:B------:R-:W-:-:S03]  /*0200*/  LEA.HI.X R27, R10, UR9, R19, 0x2, P0 ;  /* 0x000000090a1b7c11 */ /* 0x000fc600080f1413 */
[----:B--2---:R-:W2:Y:S04]  /*0210*/  LDG.E R20, desc[UR6][R20.64] ;  /* 0x0000000614147981 */ /* 0x004ea8000c1e1900 */
[----:B------:R-:W2:Y:S01]  /*0220*/  LDG.E R19, desc[UR6][R26.64] ;  /* 0x000000061a137981 */ /* 0x000ea2000c1e1900 */
[----:B------:R-:W-:-:S05]  /*0230*/  VIADD R23, R11, 0x1 ;  /* 0x000000010b177836 */ /* 0x000fca0000000000 */
[----:B------:R-:W-:-:S05]  /*0240*/  IADD3 R23, P0, PT, R23, R0, RZ ;  /* 0x0000000017177210 */ /* 0x000fca0007f1e0ff */
[----:B------:R-:W-:Y:S01]  /*0250*/  IMAD.X R10, RZ, RZ, RZ, P0 ;  /* 0x000000ffff0a7224 */ /* 0x000fe200000e06ff */
[----:B------:R-:W-:-:S04]  /*0260*/  LEA R24, P0, R23, UR8, 0x2 ;  /* 0x0000000817187c11 */ /* 0x000fc8000f8010ff */
[----:B------:R-:W-:Y:S02]  /*0270*/  LEA.HI.X R25, R23, UR9, R10, 0x2, P0 ;  /* 0x0000000917197c11 */ /* 0x000fe400080f140a */
[----:B--2---:R-:W-:Y:S01]  /*0280*/  IADD3 R10, PT, PT, R20, R19, RZ ;  /* 0x00000013140a7210 */ /* 0x004fe20007ffe0ff */
[----:B------:R-:W-:-:S04]  /*0290*/  IMAD.WIDE.U32 R18, R11, 0x4, R16 ;  /* 0x000000040b127825 */ /* 0x000fc800078e0010 */
[----:B------:R0:W-:Y:S04]  /*02a0*/  STG.E desc[UR6][R26.64], R10 ;  /* 0x0000000a1a007986 */ /* 0x0001e8000c101906 */
[----:B------:R-:W2:Y:S04]  /*02b0*/  LDG.E R18, desc[UR6][R18.64] ;  /* 0x0000000612127981 */ /* 0x000ea8000c1e1900 */
[----:B------:R-:W2:Y:S01]  /*02c0*/  LDG.E R21, desc[UR6][R24.64] ;  /* 0x0000000618157981 */ /* 0x000ea2000c1e1900 */
[----:B------:R-:W-:-:S05]  /*02d0*/  VIADD R23, R5, 0x1 ;  /* 0x0000000105177836 */ /* 0x000fca0000000000 */
[----:B------:R-:W-:-:S05]  /*02e0*/  IADD3 R23, P0, PT, R23, R0, RZ ;  /* 0x0000000017177210 */ /* 0x000fca0007f1e0ff */
[----:B------:R-:W-:Y:S01]  /*02f0*/  IMAD.X R12, RZ, RZ, RZ, P0 ;  /* 0x000000ffff0c7224 */ /* 0x000fe200000e06ff */
[----:B------:R-:W-:-:S04]  /*0300*/  LEA R22, P0, R23, UR8, 0x2 ;  /* 0x0000000817167c11 */ /* 0x000fc8000f8010ff */
[----:B------:R-:W-:Y:S01]  /*0310*/  LEA.HI.X R23, R23, UR9, R12, 0x2, P0 ;  /* 0x0000000917177c11 */ /* 0x000fe200080f140c */
[----:B--2---:R-:W-:Y:S02]  /*0320*/  IMAD.IADD R12, R18, 0x1, R21 ;  /* 0x00000001120c7824 */ /* 0x004fe400078e0215 */
[----:B------:R-:W-:-:S03]  /*0330*/  IMAD.WIDE.U32 R20, R5, 0x4, R16 ;  /* 0x0000000405147825 */ /* 0x000fc600078e0010 */
[----:B------:R1:W-:Y:S04]  /*0340*/  STG.E desc[UR6][R24.64], R12 ;  /* 0x0000000c18007986 */ /* 0x0003e8000c101906 */
[----:B------:R-:W2:Y:S04]  /*0350*/  LDG.E R20, desc[UR6][R20.64] ;  /* 0x0000000614147981 */ /* 0x000ea8000c1e1900 */
[----:B------:R-:W2:Y:S01]  /*0360*/  LDG.E R19, desc[UR6][R22.64] ;  /* 0x0000000616137981 */ /* 0x000ea2000c1e1900 */
[----:B0-----:R-:W-:-:S05]  /*0370*/  VIADD R27, R13, 0x1 ;  /* 0x000000010d1b7836 */ /* 0x001fca0000000000 */
[----:B------:R-:W-:-:S04]  /*0380*/  IADD3 R27, P0, PT, R27, R0, RZ ;  /* 0x000000001b1b7210 */ /* 0x000fc80007f1e0ff */
[----:B------:R-:W-:Y:S02]  /*0390*/  IADD3.X R10, PT, PT, RZ, RZ, RZ, P0, !PT ;  /* 0x000000ffff0a7210 */ /* 0x000fe400007fe4ff */
[----:B------:R-:W-:-:S04]  /*03a0*/  LEA R26, P0, R27, UR8, 0x2 ;  /* 0x000000081b1a7c11 */ /* 0x000fc8000f8010ff */
[----:B------:R-:W-:Y:S01]  /*03b0*/  LEA.HI.X R27, R27, UR9, R10, 0x2, P0 ;  /* 0x000000091b1b7c11 */ /* 0x000fe200080f140a */
[----:B--2---:R-:W-:Y:S02]  /*03c0*/  IMAD.IADD R10, R20, 0x1, R19 ;  /* 0x00000001140a7824 */ /* 0x004fe400078e0213 */
[----:B------:R-:W-:-:S03]  /*03d0*/  IMAD.WIDE.U32 R18, R13, 0x4, R16 ;  /* 0x000000040d127825 */ /* 0x000fc600078e0010 */
[----:B------:R0:W-:Y:S04]  /*03e0*/  STG.E desc[UR6][R22.64], R10 ;  /* 0x0000000a16007986 */ /* 0x0001e8000c101906 */
[----:B------:R-:W2:Y:S04]  /*03f0*/  LDG.E R18, desc[UR6][R18.64] ;  /* 0x0000000612127981 */ /* 0x000ea8000c1e1900 */
[----:B-1----:R-:W2:Y:S01]  /*0400*/  LDG.E R25, desc[UR6][R26.64] ;  /* 0x000000061a197981 */ /* 0x002ea2000c1e1900 */
        /* <DEDUP_REMOVED lines=9> */
[----:B0-----:R-:W2:Y:S01]  /*04a0*/  LDG.E R23, desc[UR6][R20.64] ;  /* 0x0000000614177981 */ /* 0x001ea2000c1e1900 */
[----:B------:R-:W-:-:S04]  /*04b0*/  IADD3 R19, PT, PT, R15, 0x1, RZ ;  /* 0x000000010f137810 */ /* 0x000fc80007ffe0ff */
        /* <DEDUP_REMOVED lines=19> */
[----:B0-----:R-:W-:-:S05]  /*05f0*/  VIADD R21, R6, 0x1 ;  /* 0x0000000106157836 */ /* 0x001fca0000000000 */
        /* <DEDUP_REMOVED lines=9> */
[----:B------:R-:W-:Y:S01]  /*0690*/  VIADD R8, R8, 0x8 ;  /* 0x0000000808087836 */ /* 0x000fe20000000000 */
[----:B------:R-:W-:Y:S01]  /*06a0*/  UIADD3 UR4, UPT, UPT, UR4, 0x8, URZ ;  /* 0x0000000804047890 */ /* 0x000fe2000fffe0ff */
[C---:B------:R-:W-:Y:S01]  /*06b0*/  IMAD R11, R2.reuse, 0x8, R11 ;  /* 0x00000008020b7824 */ /* 0x040fe200078e020b */
[C---:B------:R-:W-:Y:S01]  /*06c0*/  LEA R13, R2.reuse, R13, 0x3 ;  /* 0x0000000d020d7211 */ /* 0x040fe200078e18ff */
[----:B------:R-:W-:Y:S01]  /*06d0*/  IMAD R5, R2, 0x8, R5 ;  /* 0x0000000802057824 */ /* 0x000fe200078e0205 */
[----:B------:R-:W-:Y:S01]  /*06e0*/  ISETP.NE.AND P0, PT, R8, RZ, PT ;  /* 0x000000ff0800720c */ /* 0x000fe20003f05270 */
[C---:B------:R-:W-:Y:S01]  /*06f0*/  IMAD R7, R2.reuse, 0x8, R7 ;  /* 0x0000000802077824 */ /* 0x040fe200078e0207 */
[C---:B------:R-:W-:Y:S01]  /*0700*/  LEA R6, R2.reuse, R6, 0x3 ;  /* 0x0000000602067211 */ /* 0x040fe200078e18ff */
[----:B------:R-:W-:-:S02]  /*0710*/  IMAD R15, R2, 0x8, R15 ;  /* 0x00000008020f7824 */ /* 0x000fc400078e020f */
[C---:B------:R-:W-:Y:S02]  /*0720*/  IMAD R29, R2.reuse, 0x8, R29 ;  /* 0x00000008021d7824 */ /* 0x040fe400078e021d */
[----:B------:R-:W-:Y:S01]  /*0730*/  IMAD R9, R2, 0x8, R9 ;  /* 0x0000000802097824 */ /* 0x000fe200078e0209 */
[----:B--2---:R-:W-:-:S05]  /*0740*/  IADD3 R19, PT, PT, R22, R19, RZ ;  /* 0x0000001316137210 */ /* 0x004fca0007ffe0ff */
[----:B------:R4:W-:Y:S01]  /*0750*/  STG.E desc[UR6][R20.64], R19 ;  /* 0x0000001314007986 */ /* 0x0009e2000c101906 */
[----:B------:R-:W-:Y:S05]  /*0760*/  @P0 BRA `(.L_x_13) ;  /* 0xfffffff800900947 */ /* 0x000fea000383ffff */
[----:B------:R-:W-:-:S12]  /*0770*/  UIADD3 UR4, UPT, UPT, UR4, 0x1, URZ ;  /* 0x0000000104047890 */ /* 0x000fd8000fffe0ff */
.L_x_12:
[----:B------:R-:W-:-:S13]  /*0780*/  ISETP.NE.AND P0, PT, R4, RZ, PT ;  /* 0x000000ff0400720c */ /* 0x000fda0003f05270 */
[----:B--2---:R-:W-:Y:S05]  /*0790*/  @!P0 EXIT ;  /* 0x000000000000894d */ /* 0x004fea0003800000 */
[----:B------:R-:W-:Y:S02]  /*07a0*/  ISETP.GE.U32.AND P1, PT, R4, 0x4, PT ;  /* 0x000000040400780c */ /* 0x000fe40003f26070 */
[----:B------:R-:W-:-:S04]  /*07b0*/  LOP3.LUT R16, R3, 0x3, RZ, 0xc0, !PT ;  /* 0x0000000303107812 */ /* 0x000fc800078ec0ff */
[----:B------:R-:W-:-:S07]  /*07c0*/  ISETP.NE.AND P0, PT, R16, RZ, PT ;  /* 0x000000ff1000720c */ /* 0x000fce0003f05270 */
[----:B------:R-:W-:Y:S06]  /*07d0*/  @!P1 BRA `(.L_x_14) ;  /* 0x0000000000bc9947 */ /* 0x000fec0003800000 */
[----:B------:R-:W4:Y:S01]  /*07e0*/  LDC.64 R4, c[0x0][0x380] ;  /* 0x0000e000ff047b82 */ /* 0x000f220000000a00 */
[----:B------:R-:W2:Y:S01]  /*07f0*/  LDCU.64 UR8, c[0x0][0x380] ;  /* 0x00007000ff0877ac */ /* 0x000ea20008000a00 */
[----:B-1----:R-:W-:-:S04]  /*0800*/  IMAD R9, R2, UR4, RZ ;  /* 0x0000000402097c24 */ /* 0x002fc8000f8e02ff */
[C---:B------:R-:W-:Y:S01]  /*0810*/  VIADD R13, R9.reuse, 0xffffffff ;  /* 0xffffffff090d7836 */ /* 0x040fe20000000000 */
[----:B0-----:R-:W-:-:S05]  /*0820*/  IADD3 R7, P1, PT, R9, R0, RZ ;  /* 0x0000000009077210 */ /* 0x001fca0007f3e0ff */
[----:B------:R-:W-:Y:S01]  /*0830*/  IMAD.X R8, RZ, RZ, RZ, P1 ;  /* 0x000000ffff087224 */ /* 0x000fe200008e06ff */
[----:B--2---:R-:W-:-:S04]  /*0840*/  LEA R6, P1, R7, UR8, 0x2 ;  /* 0x0000000807067c11 */ /* 0x004fc8000f8210ff */
[----:B------:R-:W-:Y:S01]  /*0850*/  LEA.HI.X R7, R7, UR9, R8, 0x2, P1 ;  /* 0x0000000907077c11 */ /* 0x000fe200088f1408 */
[----:B----4-:R-:W-:-:S04]  /*0860*/  IMAD.WIDE.U32 R10, R13, 0x4, R4 ;  /* 0x000000040d0a7825 */ /* 0x010fc800078e0004 */
[----:B------:R-:W2:Y:S04]  /*0870*/  LDG.E R15, desc[UR6][R6.64] ;  /* 0x00000006060f7981 */ /* 0x000ea8000c1e1900 */
[----:B------:R-:W2:Y:S01]  /*0880*/  LDG.E R10, desc[UR6][R10.64] ;  /* 0x000000060a0a7981 */ /* 0x000ea2000c1e1900 */
[----:B------:R-:W-:-:S04]  /*0890*/  IADD3 R19, PT, PT, R9, R2, RZ ;  /* 0x0000000209137210 */ /* 0x000fc80007ffe0ff */
[----:B------:R-:W-:Y:S01]  /*08a0*/  IADD3 R9, P1, PT, R19, R0, RZ ;  /* 0x0000000013097210 */ /* 0x000fe20007f3e0ff */
[----:B------:R-:W-:-:S04]  /*08b0*/  IMAD.IADD R21, R13, 0x1, R2 ;  /* 0x000000010d157824 */ /* 0x000fc800078e0202 */
[----:B------:R-:W-:Y:S01]  /*08c0*/  IMAD.X R12, RZ, RZ, RZ, P1 ;  /* 0x000000ffff0c7224 */ /* 0x000fe200008e06ff */
[----:B------:R-:W-:-:S04]  /*08d0*/  LEA R8, P1, R9, UR8, 0x2 ;  /* 0x0000000809087c11 */ /* 0x000fc8000f8210ff */
[----:B------:R-:W-:Y:S01]  /*08e0*/  LEA.HI.X R9, R9, UR9, R12, 0x2, P1 ;  /* 0x0000000909097c11 */ /* 0x000fe200088f140c */
[----:B------:R-:W-:-:S04]  /*08f0*/  IMAD.WIDE.U32 R12, R21, 0x4, R4 ;  /* 0x00000004150c7825 */ /* 0x000fc800078e0004 */
[----:B--2---:R-:W-:-:S05]  /*0900*/  IMAD.IADD R17, R10, 0x1, R15 ;  /* 0x000000010a117824 */ /* 0x004fca00078e020f */
[----:B------:R0:W-:Y:S04]  /*0910*/  STG.E desc[UR6][R6.64], R17 ;  /* 0x0000001106007986 */ /* 0x0001e8000c101906 */
        /* <DEDUP_REMOVED lines=13> */
[----:B------:R-:W-:-:S04]  /*09f0*/  IADD3 R23, PT, PT, R23, R2, RZ ;  /* 0x0000000217177210 */ /* 0x000fc80007ffe0ff */
[----:B------:R-:W-:Y:S01]  /*0a00*/  IADD3 R23, P1, PT, R23, R0, RZ ;  /* 0x0000000017177210 */ /* 0x000fe20007f3e0ff */
[----:B------:R-:W-:-:S04]  /*0a10*/  IMAD.IADD R21, R21, 0x1, R2 ;  /* 0x0000000115157824 */ /* 0x000fc800078e0202 */
[----:B------:R-:W-:Y:S01]  /*0a20*/  IMAD.X R12, RZ, RZ, RZ, P1 ;  /* 0x000000ffff0c7224 */ /* 0x000fe200008e06ff */
[----:B0-----:R-:W-:Y:S01]  /*0a30*/  LEA R6, P1, R23, UR8, 0x2 ;  /* 0x0000000817067c11 */ /* 0x001fe2000f8210ff */
[----:B------:R-:W-:-:S03]  /*0a40*/  IMAD.WIDE.U32 R4, R21, 0x4, R4 ;  /* 0x0000000415047825 */ /* 0x000fc600078e0004 */
[----:B------:R-:W-:Y:S01]  /*0a50*/  LEA.HI.X R7, R23, UR9, R12, 0x2, P1 ;  /* 0x0000000917077c11 */ /* 0x000fe200088f140c */
[----:B--2---:R-:W-:-:S05]  /*0a60*/  IMAD.IADD R13, R14, 0x1, R13 ;  /* 0x000000010e0d7824 */ /* 0x004fca00078e020d */
[----:B------:R2:W-:Y:S04]  /*0a70*/  STG.E desc[UR6][R10.64], R13 ;  /* 0x0000000d0a007986 */ /* 0x0005e8000c101906 */
[----:B------:R-:W3:Y:S04]  /*0a80*/  LDG.E R4, desc[UR6][R4.64] ;  /* 0x0000000604047981 */ /* 0x000ee8000c1e1900 */
[----:B-1----:R-:W3:Y:S01]  /*0a90*/  LDG.E R9, desc[UR6][R6.64] ;  /* 0x0000000606097981 */ /* 0x002ee2000c1e1900 */
[----:B------:R-:W-:Y:S01]  /*0aa0*/  UIADD3 UR4, UPT, UPT, UR4, 0x4, URZ ;  /* 0x0000000404047890 */ /* 0x000fe2000fffe0ff */
[----:B---3--:R-:W-:-:S05]  /*0ab0*/  IADD3 R9, PT, PT, R4, R9, RZ ;  /* 0x0000000904097210 */ /* 0x008fca0007ffe0ff */
[----:B------:R2:W-:Y:S06]  /*0ac0*/  STG.E desc[UR6][R6.64], R9 ;  /* 0x0000000906007986 */ /* 0x0005ec000c101906 */
.L_x_14:
[----:B------:R-:W-:Y:S05]  /*0ad0*/  @!P0 EXIT ;  /* 0x000000000000894d */ /* 0x000fea0003800000 */
[----:B------:R-:W-:Y:S02]  /*0ae0*/  ISETP.NE.AND P1, PT, R16, 0x1, PT ;  /* 0x000000011000780c */ /* 0x000fe40003f25270 */
[----:B------:R-:W-:-:S04]  /*0af0*/  LOP3.LUT R3, R3, 0x1, RZ, 0xc0, !PT ;  /* 0x0000000103037812 */ /* 0x000fc800078ec0ff */
[----:B------:R-:W-:-:S07]  /*0b00*/  ISETP.NE.U32.AND P0, PT, R3, 0x1, PT ;  /* 0x000000010300780c */ /* 0x000fce0003f05070 */
[----:B------:R-:W-:Y:S06]  /*0b10*/  @!P1 BRA `(.L_x_15) ;  /* 0x0000000000649947 */ /* 0x000fec0003800000 */
[----:B--2---:R-:W4:Y:S01]  /*0b20*/  LDC.64 R6, c[0x0][0x380] ;  /* 0x0000e000ff067b82 */ /* 0x004f220000000a00 */
        /* <DEDUP_REMOVED lines=10> */
[----:B------:R-:W-:-:S05]  /*0bd0*/  IMAD.IADD R9, R9, 0x1, R2 ;  /* 0x0000000109097824 */ /* 0x000fca00078e0202 */
[----:B------:R-:W-:Y:S01]  /*0be0*/  IADD3 R9, P1, PT, R9, R0, RZ ;  /* 0x0000000009097210 */ /* 0x000fe20007f3e0ff */
[----:B------:R-:W-:-:S03]  /*0bf0*/  IMAD.IADD R13, R13, 0x1, R2 ;  /* 0x000000010d0d7824 */ /* 0x000fc600078e0202 */
[----:B------:R-:W-:Y:S02]  /*0c00*/  IADD3.X R12, PT, PT, RZ, RZ, RZ, P1, !PT ;  /* 0x000000ffff0c7210 */ /* 0x000fe40000ffe4ff */
[----:B------:R-:W-:Y:S01]  /*0c10*/  LEA R8, P1, R9, UR8, 0x2 ;  /* 0x0000000809087c11 */ /* 0x000fe2000f8210ff */
[----:B------:R-:W-:-:S03]  /*0c20*/  IMAD.WIDE.U32 R6, R13, 0x4, R6 ;  /* 0x000000040d067825 */ /* 0x000fc600078e0006 */
[----:B------:R-:W-:Y:S01]  /*0c30*/  LEA.HI.X R9, R9, UR9, R12, 0x2, P1 ;  /* 0x0000000909097c11 */ /* 0x000fe200088f140c */
[----:B--2---:R-:W-:-:S05]  /*0c40*/  IMAD.IADD R3, R10, 0x1, R3 ;  /* 0x000000010a037824 */ /* 0x004fca00078e0203 */
[----:B------:R3:W-:Y:S04]  /*0c50*/  STG.E desc[UR6][R4.64], R3 ;  /* 0x0000000304007986 */ /* 0x0007e8000c101906 */
[----:B------:R-:W2:Y:S04]  /*0c60*/  LDG.E R6, desc[UR6][R6.64] ;  /* 0x0000000606067981 */ /* 0x000ea8000c1e1900 */
[----:B------:R-:W2:Y:S01]  /*0c70*/  LDG.E R11, desc[UR6][R8.64] ;  /* 0x00000006080b7981 */ /* 0x000ea2000c1e1900 */
[----:B------:R-:W-:Y:S01]  /*0c80*/  UIADD3 UR4, UPT, UPT, UR4, 0x2, URZ ;  /* 0x0000000204047890 */ /* 0x000fe2000fffe0ff */
[----:B--2---:R-:W-:-:S05]  /*0c90*/  IMAD.IADD R11, R6, 0x1, R11 ;  /* 0x00000001060b7824 */ /* 0x004fca00078e020b */
[----:B------:R3:W-:Y:S06]  /*0ca0*/  STG.E desc[UR6][R8.64], R11 ;  /* 0x0000000b08007986 */ /* 0x0007ec000c101906 */
.L_x_15:
[----:B------:R-:W-:Y:S05]  /*0cb0*/  @P0 EXIT ;  /* 0x000000000000094d */ /* 0x000fea0003800000 */
[----:B--2---:R-:W2:Y:S01]  /*0cc0*/  LDC.64 R6, c[0x0][0x380] ;  /* 0x0000e000ff067b82 */ /* 0x004ea20000000a00 */
[----:B------:R-:W5:Y:S01]  /*0cd0*/  LDCU.64 UR8, c[0x0][0x380] ;  /* 0x00007000ff0877ac */ /* 0x000f620008000a00 */
[----:B-1-3--:R-:W-:-:S05]  /*0ce0*/  IMAD R3, R2, UR4, RZ ;  /* 0x0000000402037c24 */ /* 0x00afca000f8e02ff */
[C---:B0-----:R-:W-:Y:S02]  /*0cf0*/  IADD3 R0, P0, PT, R3.reuse, R0, RZ ;  /* 0x0000000003007210 */ /* 0x041fe40007f1e0ff */
[----:B------:R-:W-:-:S03]  /*0d00*/  IADD3 R3, PT, PT, R3, -0x1, RZ ;  /* 0xffffffff03037810 */ /* 0x000fc60007ffe0ff */
[----:B------:R-:W-:Y:S01]  /*0d10*/  IMAD.X R5, RZ, RZ, RZ, P0 ;  /* 0x000000ffff057224 */ /* 0x000fe200000e06ff */
[----:B-----5:R-:W-:-:S04]  /*0d20*/  LEA R4, P0, R0, UR8, 0x2 ;  /* 0x0000000800047c11 */ /* 0x020fc8000f8010ff */
[----:B------:R-:W-:Y:S01]  /*0d30*/  LEA.HI.X R5, R0, UR9, R5, 0x2, P0 ;  /* 0x0000000900057c11 */ /* 0x000fe200080f1405 */
[----:B--2---:R-:W-:-:S04]  /*0d40*/  IMAD.WIDE.U32 R2, R3, 0x4, R6 ;  /* 0x0000000403027825 */ /* 0x004fc800078e0006 */
[----:B------:R-:W2:Y:S04]  /*0d50*/  LDG.E R7, desc[UR6][R4.64] ;  /* 0x0000000604077981 */ /* 0x000ea8000c1e1900 */
[----:B------:R-:W2:Y:S02]  /*0d60*/  LDG.E R2, desc[UR6][R2.64] ;  /* 0x0000000602027981 */ /* 0x000ea4000c1e1900 */
[----:B--2---:R-:W-:-:S05]  /*0d70*/  IMAD.IADD R7, R2, 0x1, R7 ;  /* 0x0000000102077824 */ /* 0x004fca00078e0207 */
[----:B------:R-:W-:Y:S01]  /*0d80*/  STG.E desc[UR6][R4.64], R7 ;  /* 0x0000000704007986 */ /* 0x000fe2000c101906 */
[----:B------:R-:W-:Y:S05]  /*0d90*/  EXIT ;  /* 0x000000000000794d */ /* 0x000fea0003800000 */
.L_x_16:
        /* <DEDUP_REMOVED lines=14> */
.L_x_32:


//--------------------- .text._Z20calculate_block_basePiS_ --------------------------
	.section	.text._Z20calculate_block_basePiS_,"ax",@progbits
	.align	128
        .global         _Z20calculate_block_basePiS_
        .type           _Z20calculate_block_basePiS_,@function
        .size           _Z20calculate_block_basePiS_,(.L_x_33 - _Z20calculate_block_basePiS_)
        .other          _Z20calculate_block_basePiS_,@"STO_CUDA_ENTRY STV_DEFAULT"
_Z20calculate_block_basePiS_:
.text._Z20calculate_block_basePiS_:
[----:B------:R-:W-:Y:S01]  /*0000*/  LDC R1, c[0x0][0x37c] ;  /* 0x0000df00ff017b82 */ /* 0x000fe20000000800 */
[----:B------:R-:W0:Y:S07]  /*0010*/  S2R R7, SR_CTAID.X ;  /* 0x0000000000077919 */ /* 0x000e2e0000002500 */
[----:B------:R-:W0:Y:S01]  /*0020*/  LDC R0, c[0x0][0x360] ;  /* 0x0000d800ff007b82 */ /* 0x000e220000000800 */
[----:B------:R-:W1:Y:S07]  /*0030*/  LDCU.64 UR4, c[0x0][0x358] ;  /* 0x00006b00ff0477ac */ /* 0x000e6e0008000a00 */
[----:B------:R-:W2:Y:S01]  /*0040*/  LDC.64 R2, c[0x0][0x380] ;  /* 0x0000e000ff027b82 */ /* 0x000ea20000000a00 */
[----:B0-----:R-:W-:-:S04]  /*0050*/  IMAD R5, R7, R0, RZ ;  /* 0x0000000007057224 */ /* 0x001fc800078e02ff */
[----:B--2---:R-:W-:Y:S01]  /*0060*/  IMAD.WIDE.U32 R2, R5, 0x4, R2 ;  /* 0x0000000405027825 */ /* 0x004fe200078e0002 */
[----:B------:R-:W0:Y:S02]  /*0070*/  S2R R13, SR_TID.X ;  /* 0x00000000000d7919 */ /* 0x000e240000002100 */
[----:B------:R-:W2:Y:S02]  /*0080*/  LDC.64 R4, c[0x0][0x388] ;  /* 0x0000e200ff047b82 */ /* 0x000ea40000000a00 */
[----:B-1----:R-:W3:Y:S01]  /*0090*/  LDG.E R11, desc[UR4][R2.64+0xffc] ;  /* 0x000ffc04020b7981 */ /* 0x002ee2000c1e1900 */
[----:B------:R-:W-:Y:S01]  /*00a0*/  BSSY.RECONVERGENT B0, `(.L_x_17) ;  /* 0x0000030000007945 */ /* 0x000fe20003800200 */
[----:B------:R-:W-:Y:S02]  /*00b0*/  IMAD.MOV.U32 R23, RZ, RZ, RZ ;  /* 0x000000ffff177224 */ /* 0x000fe400078e00ff */
[----:B--2---:R-:W-:Y:S01]  /*00c0*/  IMAD.WIDE.U32 R4, R7, 0x4, R4 ;  /* 0x0000000407047825 */ /* 0x004fe200078e0004 */
[----:B0-----:R-:W-:-:S03]  /*00d0*/  LOP3.LUT P0, R0, R13, 0x1f, RZ, 0xc0, !PT ;  /* 0x0000001f0d007812 */ /* 0x001fc6000780c0ff */
[C---:B------:R-:W-:Y:S01]  /*00e0*/  VIADD R15, R13.reuse, 0xfffffffc ;  /* 0xfffffffc0d0f7836 */ /* 0x040fe20000000000 */
[C---:B------:R-:W-:Y:S01]  /*00f0*/  IADD3 R17, PT, PT, R13.reuse, -0x8, RZ ;  /* 0xfffffff80d117810 */ /* 0x040fe20007ffe0ff */
[C---:B------:R-:W-:Y:S01]  /*0100*/  VIADD R7, R13.reuse, 0xffffffff ;  /* 0xffffffff0d077836 */ /* 0x040fe20000000000 */
[C---:B------:R-:W-:Y:S01]  /*0110*/  IADD3 R9, PT, PT, R13.reuse, -0x2, RZ ;  /* 0xfffffffe0d097810 */ /* 0x040fe20007ffe0ff */
[----:B------:R-:W-:Y:S01]  /*0120*/  VIADD R19, R13, 0xfffffff0 ;  /* 0xfffffff00d137836 */ /* 0x000fe20000000000 */
[----:B------:R-:W-:Y:S01]  /*0130*/  SHF.R.U32.HI R21, RZ, 0x5, R13 ;  /* 0x00000005ff157819 */ /* 0x000fe2000001160d */
[----:B------:R-:W-:-:S04]  /*0140*/  IMAD.WIDE.U32 R6, R7, 0x4, R2 ;  /* 0x0000000407067825 */ /* 0x000fc800078e0002 */
[----:B------:R-:W-:-:S04]  /*0150*/  IMAD.WIDE.U32 R8, R9, 0x4, R2 ;  /* 0x0000000409087825 */ /* 0x000fc800078e0002 */
[--C-:B------:R-:W-:Y:S01]  /*0160*/  IMAD.WIDE.U32 R18, R19, 0x4, R2.reuse ;  /* 0x0000000413127825 */ /* 0x100fe200078e0002 */
[----:B---3--:R0:W-:Y:S03]  /*0170*/  STG.E desc[UR4][R4.64], R11 ;  /* 0x0000000b04007986 */ /* 0x0081e6000c101904 */
[----:B0-----:R-:W-:-:S04]  /*0180*/  IMAD.WIDE.U32 R10, R15, 0x4, R2 ;  /* 0x000000040f0a7825 */ /* 0x001fc800078e0002 */
[----:B------:R-:W-:-:S04]  /*0190*/  IMAD.WIDE.U32 R14, R17, 0x4, R2 ;  /* 0x00000004110e7825 */ /* 0x000fc800078e0002 */
[----:B------:R-:W-:Y:S01]  /*01a0*/  IMAD.WIDE.U32 R16, R13, 0x4, R2 ;  /* 0x000000040d107825 */ /* 0x000fe200078e0002 */
[----:B------:R-:W-:Y:S06]  /*01b0*/  @!P0 BRA `(.L_x_18) ;  /* 0x0000000000788947 */ /* 0x000fec0003800000 */
[----:B------:R-:W2:Y:S04]  /*01c0*/  LDG.E.STRONG.SYS R12, desc[UR4][R6.64] ;  /* 0x00000004060c7981 */ /* 0x000ea8000c1f5900 */
[----:B------:R-:W2:Y:S01]  /*01d0*/  LDG.E.STRONG.SYS R23, desc[UR4][R16.64] ;  /* 0x0000000410177981 */ /* 0x000ea2000c1f5900 */
[----:B------:R-:W-:Y:S01]  /*01e0*/  ISETP.NE.AND P0, PT, R0, 0x1, PT ;  /* 0x000000010000780c */ /* 0x000fe20003f05270 */
[----:B------:R-:W-:Y:S01]  /*01f0*/  BSSY.RECONVERGENT B1, `(.L_x_19) ;  /* 0x0000019000017945 */ /* 0x000fe20003800200 */
[----:B--2---:R-:W-:-:S05]  /*0200*/  IADD3 R23, PT, PT, R12, R23, RZ ;  /* 0x000000170c177210 */ /* 0x004fca0007ffe0ff */
[----:B------:R0:W-:Y:S06]  /*0210*/  STG.E.STRONG.SYS desc[UR4][R16.64], R23 ;  /* 0x0000001710007986 */ /* 0x0001ec000c115904 */
[----:B------:R-:W-:Y:S05]  /*0220*/  @!P0 BRA `(.L_x_20) ;  /* 0x0000000000548947 */ /* 0x000fea0003800000 */
[----:B------:R-:W2:Y:S04]  /*0230*/  LDG.E.STRONG.SYS R12, desc[UR4][R8.64] ;  /* 0x00000004080c7981 */ /* 0x000ea8000c1f5900 */
[----:B0-----:R-:W2:Y:S01]  /*0240*/  LDG.E.STRONG.SYS R23, desc[UR4][R16.64] ;  /* 0x0000000410177981 */ /* 0x001ea2000c1f5900 */
[----:B------:R-:W-:Y:S01]  /*0250*/  ISETP.GE.U32.AND P0, PT, R0, 0x4, PT ;  /* 0x000000040000780c */ /* 0x000fe20003f06070 */
[----:B--2---:R-:W-:-:S05]  /*0260*/  IMAD.IADD R23, R12, 0x1, R23 ;  /* 0x000000010c177824 */ /* 0x004fca00078e0217 */
[----:B------:R1:W-:Y:S07]  /*0270*/  STG.E.STRONG.SYS desc[UR4][R16.64], R23 ;  /* 0x0000001710007986 */ /* 0x0003ee000c115904 */
[----:B------:R-:W-:Y:S05]  /*0280*/  @!P0 BRA `(.L_x_20) ;  /* 0x00000000003c8947 */ /* 0x000fea0003800000 */
[----:B------:R-:W2:Y:S04]  /*0290*/  LDG.E.STRONG.SYS R12, desc[UR4][R10.64] ;  /* 0x000000040a0c7981 */ /* 0x000ea8000c1f5900 */
[----:B-1----:R-:W2:Y:S01]  /*02a0*/  LDG.E.STRONG.SYS R23, desc[UR4][R16.64] ;  /* 0x0000000410177981 */ /* 0x002ea2000c1f5900 */
[----:B------:R-:W-:Y:S02]  /*02b0*/  ISETP.GE.U32.AND P0, PT, R0, 0x8, PT ;  /* 0x000000080000780c */ /* 0x000fe40003f06070 */
[----:B--2---:R-:W-:-:S05]  /*02c0*/  IADD3 R23, PT, PT, R12, R23, RZ ;  /* 0x000000170c177210 */ /* 0x004fca0007ffe0ff */
[----:B------:R2:W-:Y:S06]  /*02d0*/  STG.E.STRONG.SYS desc[UR4][R16.64], R23 ;  /* 0x0000001710007986 */ /* 0x0005ec000c115904 */
[----:B------:R-:W-:Y:S05]  /*02e0*/  @!P0 BRA `(.L_x_20) ;  /* 0x0000000000248947 */ /* 0x000fea0003800000 */
[----:B------:R-:W3:Y:S04]  /*02f0*/  LDG.E.STRONG.SYS R12, desc[UR4][R14.64] ;  /* 0x000000040e0c7981 */ /* 0x000ee8000c1f5900 */
[----:B--2---:R-:W3:Y:S01]  /*0300*/  LDG.E.STRONG.SYS R23, desc[UR4][R16.64] ;  /* 0x0000000410177981 */ /* 0x004ee2000c1f5900 */
[----:B------:R-:W-:Y:S01]  /*0310*/  ISETP.GE.U32.AND P0, PT, R0, 0x10, PT ;  /* 0x000000100000780c */ /* 0x000fe20003f06070 */
[----:B---3--:R-:W-:-:S05]  /*0320*/  IMAD.IADD R23, R12, 0x1, R23 ;  /* 0x000000010c177824 */ /* 0x008fca00078e0217 */
[----:B------:R3:W-:Y:S07]  /*0330*/  STG.E.STRONG.SYS desc[UR4][R16.64], R23 ;  /* 0x0000001710007986 */ /* 0x0007ee000c115904 */
[----:B------:R-:W2:Y:S04]  /*0340*/  @P0 LDG.E.STRONG.SYS R12, desc[UR4][R18.64] ;  /* 0x00000004120c0981 */ /* 0x000ea8000c1f5900 */
[----:B------:R-:W2:Y:S02]  /*0350*/  @P0 LDG.E.STRONG.SYS R25, desc[UR4][R16.64] ;  /* 0x0000000410190981 */ /* 0x000ea4000c1f5900 */
[----:B--2---:R-:W-:-:S05]  /*0360*/  @P0 IADD3 R25, PT, PT, R12, R25, RZ ;  /* 0x000000190c190210 */ /* 0x004fca0007ffe0ff */
[----:B------:R3:W-:Y:S02]  /*0370*/  @P0 STG.E.STRONG.SYS desc[UR4][R16.64], R25 ;  /* 0x0000001910000986 */ /* 0x0007e4000c115904 */
.L_x_20:
[----:B------:R-:W-:Y:S05]  /*0380*/  BSYNC.RECONVERGENT B1 ;  /* 0x0000000000017941 */ /* 0x000fea0003800200 */
.L_x_19:
[----:B0123--:R0:W5:Y:S02]  /*0390*/  LDG.E.STRONG.SYS R23, desc[UR4][R6.64] ;  /* 0x0000000406177981 */ /* 0x00f164000c1f5900 */
.L_x_18:
[----:B------:R-:W-:Y:S05]  /*03a0*/  BSYNC.RECONVERGENT B0 ;  /* 0x0000000000007941 */ /* 0x000fea0003800200 */
.L_x_17:
[----:B------:R-:W-:Y:S01]  /*03b0*/  BAR.SYNC.DEFER_BLOCKING 0x0 ;  /* 0x0000000000007b1d */ /* 0x000fe20000010000 */
[----:B------:R-:W-:-:S05]  /*03c0*/  ISETP.NE.AND P0, PT, R0, 0x1f, PT ;  /* 0x0000001f0000780c */ /* 0x000fca0003f05270 */
[----:B------:R-:W-:Y:S08]  /*03d0*/  BSSY.RECONVERGENT B0, `(.L_x_21) ;  /* 0x0000005000007945 */ /* 0x000ff00003800200 */
[----:B------:R-:W-:Y:S05]  /*03e0*/  @P0 BRA `(.L_x_22) ;  /* 0x00000000000c0947 */ /* 0x000fea0003800000 */
[----:B------:R-:W2:Y:S01]  /*03f0*/  LDG.E.STRONG.SYS R27, desc[UR4][R16.64] ;  /* 0x00000004101b7981 */ /* 0x000ea2000c1f5900 */
[----:B------:R-:W-:-:S05]  /*0400*/  IMAD.WIDE.U32 R24, R21, 0x4, R2 ;  /* 0x0000000415187825 */ /* 0x000fca00078e0002 */
[----:B--2---:R1:W-:Y:S02]  /*0410*/  STG.E.STRONG.SYS desc[UR4][R24.64], R27 ;  /* 0x0000001b18007986 */ /* 0x0043e4000c115904 */
.L_x_22:
[----:B------:R-:W-:Y:S05]  /*0420*/  BSYNC.RECONVERGENT B0 ;  /* 0x0000000000007941 */ /* 0x000fea0003800200 */
.L_x_21:
[----:B------:R-:W-:Y:S01]  /*0430*/  VIADD R0, R13, 0xffffffe0 ;  /* 0xffffffe00d007836 */ /* 0x000fe20000000000 */
[----:B------:R-:W-:Y:S04]  /*0440*/  BAR.SYNC.DEFER_BLOCKING 0x0 ;  /* 0x0000000000007b1d */ /* 0x000fe80000010000 */
[----:B------:R-:W-:Y:S02]  /*0450*/  ISETP.GE.U32.AND P0, PT, R0, -0x1f, PT ;  /* 0xffffffe10000780c */ /* 0x000fe40003f06070 */
[----:B------:R-:W-:Y:S11]  /*0460*/  BSSY.RECONVERGENT B0, `(.L_x_23) ;  /* 0x0000020000007945 */ /* 0x000ff60003800200 */
[----:B------:R-:W-:Y:S05]  /*0470*/  @!P0 BRA `(.L_x_24) ;  /* 0x0000000000788947 */ /* 0x000fea0003800000 */
[----:B------:R-:W2:Y:S04]  /*0480*/  LDG.E.STRONG.SYS R0, desc[UR4][R6.64] ;  /* 0x0000000406007981 */ /* 0x000ea8000c1f5900 */
[----:B-1----:R-:W2:Y:S01]  /*0490*/  LDG.E.STRONG.SYS R25, desc[UR4][R16.64] ;  /* 0x0000000410197981 */ /* 0x002ea2000c1f5900 */
[----:B------:R-:W-:Y:S01]  /*04a0*/  ISETP.GE.U32.AND P0, PT, R13, 0x2, PT ;  /* 0x000000020d00780c */ /* 0x000fe20003f06070 */
[----:B------:R-:W-:Y:S01]  /*04b0*/  BSSY.RECONVERGENT B1, `(.L_x_25) ;  /* 0x0000019000017945 */ /* 0x000fe20003800200 */
        /* <DEDUP_REMOVED lines=10> */
[----:B------:R-:W3:Y:S01]  /*0560*/  LDG.E.STRONG.SYS R9, desc[UR4][R16.64] ;  /* 0x0000000410097981 */ /* 0x000ee2000c1f5900 */
[----:B------:R-:W-:Y:S02]  /*0570*/  ISETP.GE.U32.AND P0, PT, R13, 0x8, PT ;  /* 0x000000080d00780c */ /* 0x000fe40003f06070 */
[----:B---3--:R-:W-:-:S05]  /*0580*/  IADD3 R9, PT, PT, R10, R9, RZ ;  /* 0x000000090a097210 */ /* 0x008fca0007ffe0ff */
[----:B------:R3:W-:Y:S06]  /*0590*/  STG.E.STRONG.SYS desc[UR4][R16.64], R9 ;  /* 0x0000000910007986 */ /* 0x0007ec000c115904 */
[----:B------:R-:W-:Y:S05]  /*05a0*/  @!P0 BRA `(.L_x_26) ;  /* 0x0000000000248947 */ /* 0x000fea0003800000 */
[----:B------:R-:W4:Y:S04]  /*05b0*/  LDG.E.STRONG.SYS R14, desc[UR4][R14.64] ;  /* 0x000000040e0e7981 */ /* 0x000f28000c1f5900 */
[----:B---3--:R-:W4:Y:S01]  /*05c0*/  LDG.E.STRONG.SYS R9, desc[UR4][R16.64] ;  /* 0x0000000410097981 */ /* 0x008f22000c1f5900 */
[----:B------:R-:W-:Y:S01]  /*05d0*/  ISETP.GE.U32.AND P0, PT, R13, 0x10, PT ;  /* 0x000000100d00780c */ /* 0x000fe20003f06070 */
[----:B----4-:R-:W-:-:S05]  /*05e0*/  IMAD.IADD R9, R14, 0x1, R9 ;  /* 0x000000010e097824 */ /* 0x010fca00078e0209 */
[----:B------:R4:W-:Y:S07]  /*05f0*/  STG.E.STRONG.SYS desc[UR4][R16.64], R9 ;  /* 0x0000000910007986 */ /* 0x0009ee000c115904 */
[----:B------:R-:W3:Y:S04]  /*0600*/  @P0 LDG.E.STRONG.SYS R18, desc[UR4][R18.64] ;  /* 0x0000000412120981 */ /* 0x000ee8000c1f5900 */
[----:B------:R-:W3:Y:S02]  /*0610*/  @P0 LDG.E.STRONG.SYS R11, desc[UR4][R16.64] ;  /* 0x00000004100b0981 */ /* 0x000ee4000c1f5900 */
[----:B---3--:R-:W-:-:S05]  /*0620*/  @P0 IADD3 R11, PT, PT, R18, R11, RZ ;  /* 0x0000000b120b0210 */ /* 0x008fca0007ffe0ff */
[----:B------:R4:W-:Y:S02]  /*0630*/  @P0 STG.E.STRONG.SYS desc[UR4][R16.64], R11 ;  /* 0x0000000b10000986 */ /* 0x0009e4000c115904 */
.L_x_26:
[----:B------:R-:W-:Y:S05]  /*0640*/  BSYNC.RECONVERGENT B1 ;  /* 0x0000000000017941 */ /* 0x000fea0003800200 */
.L_x_25:
[----:B0-----:R0:W5:Y:S02]  /*0650*/  LDG.E.STRONG.SYS R6, desc[UR4][R6.64] ;  /* 0x0000000406067981 */ /* 0x001164000c1f5900 */
.L_x_24:
[----:B------:R-:W-:Y:S05]  /*0660*/  BSYNC.RECONVERGENT B0 ;  /* 0x0000000000007941 */ /* 0x000fea0003800200 */
.L_x_23:
[----:B------:R-:W-:Y:S01]  /*0670*/  BAR.SYNC.DEFER_BLOCKING 0x0 ;  /* 0x0000000000007b1d */ /* 0x000fe20000010000 */
[C---:B------:R-:W-:Y:S02]  /*0680*/  ISETP.GE.U32.AND P0, PT, R13.reuse, 0x20, PT ;  /* 0x000000200d00780c */ /* 0x040fe40003f06070 */
[----:B------:R-:W-:-:S03]  /*0690*/  ISETP.NE.AND P1, PT, R13, RZ, PT ;  /* 0x000000ff0d00720c */ /* 0x000fc60003f25270 */
[----:B------:R-:W-:Y:S08]  /*06a0*/  BSSY.RECONVERGENT B0, `(.L_x_27) ;  /* 0x0000006000007945 */ /* 0x000ff00003800200 */
[----:B------:R-:W-:Y:S05]  /*06b0*/  @!P0 BRA `(.L_x_28) ;  /* 0x0000000000108947 */ /* 0x000fea0003800000 */
[----:B0-----:R-:W-:-:S04]  /*06c0*/  VIADD R7, R21, 0xffffffff ;  /* 0xffffffff15077836 */ /* 0x001fc80000000000 */
[----:B-----5:R-:W-:-:S06]  /*06d0*/  IMAD.WIDE.U32 R6, R7, 0x4, R2 ;  /* 0x0000000407067825 */ /* 0x020fcc00078e0002 */
[----:B------:R-:W2:Y:S02]  /*06e0*/  LDG.E.STRONG.SYS R6, desc[UR4][R6.64] ;  /* 0x0000000406067981 */ /* 0x000ea4000c1f5900 */
[----:B--2---:R-:W-:-:S07]  /*06f0*/  IADD3 R23, PT, PT, R23, R6, RZ ;  /* 0x0000000617177210 */ /* 0x004fce0007ffe0ff */
.L_x_28:
[----:B------:R-:W-:Y:S05]  /*0700*/  BSYNC.RECONVERGENT B0 ;  /* 0x0000000000007941 */ /* 0x000fea0003800200 */
.L_x_27:
[----:B------:R-:W-:Y:S06]  /*0710*/  BAR.SYNC.DEFER_BLOCKING 0x0 ;  /* 0x0000000000007b1d */ /* 0x000fec0000010000 */
[----:B-----5:R0:W-:Y:S01]  /*0720*/  STG.E.STRONG.SYS desc[UR4][R16.64], R23 ;  /* 0x0000001710007986 */ /* 0x0201e2000c115904 */
[----:B------:R-:W-:Y:S05]  /*0730*/  @P1 EXIT ;  /* 0x000000000000194d */ /* 0x000fea0003800000 */
[----:B------:R-:W5:Y:S04]  /*0740*/  LDG.E R2, desc[UR4][R2.64+0xffc] ;  /* 0x000ffc0402027981 */ /* 0x000f68000c1e1900 */
[----:B0-----:R-:W5:Y:S02]  /*0750*/  LDG.E R7, desc[UR4][R4.64] ;  /* 0x0000000404077981 */ /* 0x001f64000c1e1900 */
[----:B-----5:R-:W-:-:S05]  /*0760*/  IMAD.IADD R7, R2, 0x1, R7 ;  /* 0x0000000102077824 */ /* 0x020fca00078e0207 */
[----:B------:R-:W-:Y:S01]  /*0770*/  STG.E desc[UR4][R4.64], R7 ;  /* 0x0000000704007986 */ /* 0x000fe2000c101904 */
[----:B------:R-:W-:Y:S05]  /*0780*/  EXIT ;  /* 0x000000000000794d */ /* 0x000fea0003800000 */
.L_x_29:
        /* <DEDUP_REMOVED lines=15> */
.L_x_33:


//--------------------- .nv.shared.reserved.0     --------------------------
	.section	.nv.shared.reserved.0,"aw",@nobits
	.weak		__nv_reservedSMEM_offset_0_alias
	.size		__nv_reservedSMEM_offset_0_alias, 0, 64
	.other		__nv_reservedSMEM_offset_0_alias,@"STO_CUDA_RESERVED_SHARED STV_DEFAULT"
__nv_reservedSMEM_offset_0_alias:
	.zero		0
	.zero		64


//--------------------- .nv.constant0._Z18sync_global_valuesPiS_ --------------------------
	.section	.nv.constant0._Z18sync_global_valuesPiS_,"a",@progbits
	.sectionflags	@""
	.align	4
.nv.constant0._Z18sync_global_valuesPiS_:
	.zero		912


//--------------------- .nv.constant0._Z27calculate_nested_block_basePi --------------------------
	.section	.nv.constant0._Z27calculate_nested_block_basePi,"a",@progbits
	.sectionflags	@""
	.align	4
.nv.constant0._Z27calculate_nested_block_basePi:
	.zero		904


//--------------------- .nv.constant0._Z16sync_global_basePii --------------------------
	.section	.nv.constant0._Z16sync_global_basePii,"a",@progbits
	.sectionflags	@""
	.align	4
.nv.constant0._Z16sync_global_basePii:
	.zero		908


//--------------------- .nv.constant0._Z20calculate_block_basePiS_ --------------------------
	.section	.nv.constant0._Z20calculate_block_basePiS_,"a",@progbits
	.sectionflags	@""
	.align	4
.nv.constant0._Z20calculate_block_basePiS_:
	.zero		912


//--------------------- SYMBOLS --------------------------

	.type		.nv.reservedSmem.offset0,@object
	.size		.nv.reservedSmem.offset0,0x4
